//
// Generated by NVIDIA NVVM Compiler
//
// Compiler Build ID: CL-36424714
// Cuda compilation tools, release 13.0, V13.0.88
// Based on NVVM 20.0.0
//

.version 9.0
.target sm_100
.address_size 64

	// .globl	_Z15cudaBFS_TopDownPiS_S_PbS0_iiS_

.visible .entry _Z15cudaBFS_TopDownPiS_S_PbS0_iiS_(
	.param .u64 .ptr .align 1 _Z15cudaBFS_TopDownPiS_S_PbS0_iiS__param_0,
	.param .u64 .ptr .align 1 _Z15cudaBFS_TopDownPiS_S_PbS0_iiS__param_1,
	.param .u64 .ptr .align 1 _Z15cudaBFS_TopDownPiS_S_PbS0_iiS__param_2,
	.param .u64 .ptr .align 1 _Z15cudaBFS_TopDownPiS_S_PbS0_iiS__param_3,
	.param .u64 .ptr .align 1 _Z15cudaBFS_TopDownPiS_S_PbS0_iiS__param_4,
	.param .u32 _Z15cudaBFS_TopDownPiS_S_PbS0_iiS__param_5,
	.param .u32 _Z15cudaBFS_TopDownPiS_S_PbS0_iiS__param_6,
	.param .u64 .ptr .align 1 _Z15cudaBFS_TopDownPiS_S_PbS0_iiS__param_7
)
{
	.reg .pred 	%p<33>;
	.reg .b16 	%rs<24>;
	.reg .b32 	%r<62>;
	.reg .b64 	%rd<77>;

	ld.param.u64 	%rd44, [_Z15cudaBFS_TopDownPiS_S_PbS0_iiS__param_0];
	ld.param.u64 	%rd45, [_Z15cudaBFS_TopDownPiS_S_PbS0_iiS__param_2];
	ld.param.u64 	%rd46, [_Z15cudaBFS_TopDownPiS_S_PbS0_iiS__param_3];
	ld.param.u64 	%rd47, [_Z15cudaBFS_TopDownPiS_S_PbS0_iiS__param_4];
	ld.param.u32 	%r17, [_Z15cudaBFS_TopDownPiS_S_PbS0_iiS__param_5];
	cvta.to.global.u64 	%rd1, %rd45;
	cvta.to.global.u64 	%rd2, %rd44;
	cvta.to.global.u64 	%rd3, %rd47;
	cvta.to.global.u64 	%rd4, %rd46;
	mov.u32 	%r18, %ctaid.x;
	mov.u32 	%r19, %ntid.x;
	mov.u32 	%r20, %tid.x;
	mad.lo.s32 	%r1, %r18, %r19, %r20;
	setp.ge.s32 	%p1, %r1, %r17;
	@%p1 bra 	$L__BB0_39;
	cvt.s64.s32 	%rd48, %r1;
	add.s64 	%rd5, %rd4, %rd48;
	ld.global.u8 	%rs1, [%rd5];
	setp.eq.s16 	%p2, %rs1, 0;
	@%p2 bra 	$L__BB0_39;
	ld.param.u32 	%r53, [_Z15cudaBFS_TopDownPiS_S_PbS0_iiS__param_5];
	mov.b16 	%rs2, 0;
	st.global.u8 	[%rd5], %rs2;
	add.s64 	%rd50, %rd3, %rd48;
	mov.b16 	%rs3, 1;
	st.global.u8 	[%rd50], %rs3;
	setp.lt.s32 	%p3, %r53, 1;
	@%p3 bra 	$L__BB0_39;
	ld.param.u32 	%r54, [_Z15cudaBFS_TopDownPiS_S_PbS0_iiS__param_5];
	mul.lo.s32 	%r2, %r54, %r1;
	mul.wide.s32 	%rd51, %r1, 4;
	add.s64 	%rd6, %rd1, %rd51;
	and.b32  	%r3, %r54, 3;
	setp.lt.u32 	%p4, %r54, 4;
	mov.b32 	%r59, 0;
	@%p4 bra 	$L__BB0_30;
	ld.param.u64 	%rd64, [_Z15cudaBFS_TopDownPiS_S_PbS0_iiS__param_7];
	ld.param.u32 	%r55, [_Z15cudaBFS_TopDownPiS_S_PbS0_iiS__param_5];
	ld.param.u64 	%rd62, [_Z15cudaBFS_TopDownPiS_S_PbS0_iiS__param_1];
	and.b32  	%r22, %r55, 2147483644;
	neg.s32 	%r58, %r22;
	add.s64 	%rd71, %rd4, 1;
	mul.wide.s32 	%rd52, %r2, 4;
	add.s64 	%rd53, %rd52, %rd2;
	add.s64 	%rd70, %rd53, 8;
	add.s64 	%rd69, %rd3, 3;
	cvta.to.global.u64 	%rd54, %rd62;
	add.s64 	%rd68, %rd54, 8;
	add.s64 	%rd67, %rd1, 8;
	cvta.to.global.u64 	%rd55, %rd64;
	add.s64 	%rd66, %rd55, 8;
	mov.u32 	%r57, %r2;
$L__BB0_5:
	ld.global.u8 	%rs4, [%rd71+-1];
	setp.ne.s16 	%p5, %rs4, 0;
	@%p5 bra 	$L__BB0_11;
	ld.global.u8 	%rs5, [%rd69+-3];
	setp.ne.s16 	%p6, %rs5, 0;
	@%p6 bra 	$L__BB0_11;
	mul.wide.s32 	%rd56, %r57, 4;
	add.s64 	%rd19, %rd2, %rd56;
	ld.global.u32 	%r23, [%rd19];
	setp.lt.s32 	%p7, %r23, 1;
	@%p7 bra 	$L__BB0_11;
	atom.relaxed.global.cas.b32 	%r24, [%rd66+-8], 0, 1;
	setp.eq.s32 	%p8, %r24, 1;
	@%p8 bra 	$L__BB0_11;
	ld.global.u8 	%rs6, [%rd71+-1];
	setp.ne.s16 	%p9, %rs6, 0;
	@%p9 bra 	$L__BB0_11;
	mov.b16 	%rs7, 1;
	st.global.u8 	[%rd71+-1], %rs7;
	mov.b32 	%r25, 0;
	st.global.u32 	[%rd66+-8], %r25;
	st.global.u32 	[%rd68+-8], %r1;
	ld.global.u32 	%r26, [%rd6];
	ld.global.u32 	%r27, [%rd19];
	min.s32 	%r28, %r26, %r27;
	st.global.u32 	[%rd67+-8], %r28;
$L__BB0_11:
	ld.global.u8 	%rs8, [%rd71];
	setp.ne.s16 	%p10, %rs8, 0;
	@%p10 bra 	$L__BB0_17;
	ld.global.u8 	%rs9, [%rd69+-2];
	setp.ne.s16 	%p11, %rs9, 0;
	@%p11 bra 	$L__BB0_17;
	ld.global.u32 	%r29, [%rd70+-4];
	setp.lt.s32 	%p12, %r29, 1;
	@%p12 bra 	$L__BB0_17;
	atom.relaxed.global.cas.b32 	%r30, [%rd66+-4], 0, 1;
	setp.eq.s32 	%p13, %r30, 1;
	@%p13 bra 	$L__BB0_17;
	ld.global.u8 	%rs10, [%rd71];
	setp.ne.s16 	%p14, %rs10, 0;
	@%p14 bra 	$L__BB0_17;
	mov.b16 	%rs11, 1;
	st.global.u8 	[%rd71], %rs11;
	mov.b32 	%r31, 0;
	st.global.u32 	[%rd66+-4], %r31;
	st.global.u32 	[%rd68+-4], %r1;
	ld.global.u32 	%r32, [%rd6];
	ld.global.u32 	%r33, [%rd70+-4];
	min.s32 	%r34, %r32, %r33;
	st.global.u32 	[%rd67+-4], %r34;
$L__BB0_17:
	ld.global.u8 	%rs12, [%rd71+1];
	setp.ne.s16 	%p15, %rs12, 0;
	@%p15 bra 	$L__BB0_23;
	ld.global.u8 	%rs13, [%rd69+-1];
	setp.ne.s16 	%p16, %rs13, 0;
	@%p16 bra 	$L__BB0_23;
	ld.global.u32 	%r35, [%rd70];
	setp.lt.s32 	%p17, %r35, 1;
	@%p17 bra 	$L__BB0_23;
	atom.relaxed.global.cas.b32 	%r36, [%rd66], 0, 1;
	setp.eq.s32 	%p18, %r36, 1;
	@%p18 bra 	$L__BB0_23;
	ld.global.u8 	%rs14, [%rd71+1];
	setp.ne.s16 	%p19, %rs14, 0;
	@%p19 bra 	$L__BB0_23;
	mov.b16 	%rs15, 1;
	st.global.u8 	[%rd71+1], %rs15;
	mov.b32 	%r37, 0;
	st.global.u32 	[%rd66], %r37;
	st.global.u32 	[%rd68], %r1;
	ld.global.u32 	%r38, [%rd6];
	ld.global.u32 	%r39, [%rd70];
	min.s32 	%r40, %r38, %r39;
	st.global.u32 	[%rd67], %r40;
$L__BB0_23:
	ld.global.u8 	%rs16, [%rd71+2];
	setp.ne.s16 	%p20, %rs16, 0;
	@%p20 bra 	$L__BB0_29;
	ld.global.u8 	%rs17, [%rd69];
	setp.ne.s16 	%p21, %rs17, 0;
	@%p21 bra 	$L__BB0_29;
	ld.global.u32 	%r41, [%rd70+4];
	setp.lt.s32 	%p22, %r41, 1;
	@%p22 bra 	$L__BB0_29;
	atom.relaxed.global.cas.b32 	%r42, [%rd66+4], 0, 1;
	setp.eq.s32 	%p23, %r42, 1;
	@%p23 bra 	$L__BB0_29;
	ld.global.u8 	%rs18, [%rd71+2];
	setp.ne.s16 	%p24, %rs18, 0;
	@%p24 bra 	$L__BB0_29;
	mov.b16 	%rs19, 1;
	st.global.u8 	[%rd71+2], %rs19;
	mov.b32 	%r43, 0;
	st.global.u32 	[%rd66+4], %r43;
	st.global.u32 	[%rd68+4], %r1;
	ld.global.u32 	%r44, [%rd6];
	ld.global.u32 	%r45, [%rd70+4];
	min.s32 	%r46, %r44, %r45;
	st.global.u32 	[%rd67+4], %r46;
$L__BB0_29:
	ld.param.u32 	%r56, [_Z15cudaBFS_TopDownPiS_S_PbS0_iiS__param_5];
	and.b32  	%r59, %r56, 2147483644;
	add.s32 	%r58, %r58, 4;
	add.s32 	%r57, %r57, 4;
	add.s64 	%rd71, %rd71, 4;
	add.s64 	%rd70, %rd70, 16;
	add.s64 	%rd69, %rd69, 4;
	add.s64 	%rd68, %rd68, 16;
	add.s64 	%rd67, %rd67, 16;
	add.s64 	%rd66, %rd66, 16;
	setp.ne.s32 	%p25, %r58, 0;
	@%p25 bra 	$L__BB0_5;
$L__BB0_30:
	setp.eq.s32 	%p26, %r3, 0;
	@%p26 bra 	$L__BB0_39;
	ld.param.u64 	%rd65, [_Z15cudaBFS_TopDownPiS_S_PbS0_iiS__param_7];
	ld.param.u64 	%rd63, [_Z15cudaBFS_TopDownPiS_S_PbS0_iiS__param_1];
	add.s32 	%r61, %r59, %r2;
	cvt.u64.u32 	%rd57, %r59;
	mul.wide.u32 	%rd58, %r59, 4;
	cvta.to.global.u64 	%rd59, %rd65;
	add.s64 	%rd76, %rd59, %rd58;
	add.s64 	%rd75, %rd1, %rd58;
	cvta.to.global.u64 	%rd60, %rd63;
	add.s64 	%rd74, %rd60, %rd58;
	add.s64 	%rd73, %rd3, %rd57;
	add.s64 	%rd72, %rd4, %rd57;
	neg.s32 	%r60, %r3;
$L__BB0_32:
	.pragma "nounroll";
	mul.wide.s32 	%rd61, %r61, 4;
	add.s64 	%rd36, %rd2, %rd61;
	ld.global.u8 	%rs20, [%rd72];
	setp.ne.s16 	%p27, %rs20, 0;
	@%p27 bra 	$L__BB0_38;
	ld.global.u8 	%rs21, [%rd73];
	setp.ne.s16 	%p28, %rs21, 0;
	@%p28 bra 	$L__BB0_38;
	ld.global.u32 	%r47, [%rd36];
	setp.lt.s32 	%p29, %r47, 1;
	@%p29 bra 	$L__BB0_38;
	atom.relaxed.global.cas.b32 	%r48, [%rd76], 0, 1;
	setp.eq.s32 	%p30, %r48, 1;
	@%p30 bra 	$L__BB0_38;
	ld.global.u8 	%rs22, [%rd72];
	setp.ne.s16 	%p31, %rs22, 0;
	@%p31 bra 	$L__BB0_38;
	mov.b16 	%rs23, 1;
	st.global.u8 	[%rd72], %rs23;
	mov.b32 	%r49, 0;
	st.global.u32 	[%rd76], %r49;
	st.global.u32 	[%rd74], %r1;
	ld.global.u32 	%r50, [%rd6];
	ld.global.u32 	%r51, [%rd36];
	min.s32 	%r52, %r50, %r51;
	st.global.u32 	[%rd75], %r52;
$L__BB0_38:
	add.s32 	%r61, %r61, 1;
	add.s64 	%rd76, %rd76, 4;
	add.s64 	%rd75, %rd75, 4;
	add.s64 	%rd74, %rd74, 4;
	add.s64 	%rd73, %rd73, 1;
	add.s64 	%rd72, %rd72, 1;
	add.s32 	%r60, %r60, 1;
	setp.ne.s32 	%p32, %r60, 0;
	@%p32 bra 	$L__BB0_32;
$L__BB0_39:
	ret;

}
	// .globl	_Z16cudaBFS_BottomUpPiS_S_PbS0_iiS_
.visible .entry _Z16cudaBFS_BottomUpPiS_S_PbS0_iiS_(
	.param .u64 .ptr .align 1 _Z16cudaBFS_BottomUpPiS_S_PbS0_iiS__param_0,
	.param .u64 .ptr .align 1 _Z16cudaBFS_BottomUpPiS_S_PbS0_iiS__param_1,
	.param .u64 .ptr .align 1 _Z16cudaBFS_BottomUpPiS_S_PbS0_iiS__param_2,
	.param .u64 .ptr .align 1 _Z16cudaBFS_BottomUpPiS_S_PbS0_iiS__param_3,
	.param .u64 .ptr .align 1 _Z16cudaBFS_BottomUpPiS_S_PbS0_iiS__param_4,
	.param .u32 _Z16cudaBFS_BottomUpPiS_S_PbS0_iiS__param_5,
	.param .u32 _Z16cudaBFS_BottomUpPiS_S_PbS0_iiS__param_6,
	.param .u64 .ptr .align 1 _Z16cudaBFS_BottomUpPiS_S_PbS0_iiS__param_7
)
{
	.reg .pred 	%p<29>;
	.reg .b16 	%rs<17>;
	.reg .b32 	%r<63>;
	.reg .b64 	%rd<45>;

	ld.param.u64 	%rd25, [_Z16cudaBFS_BottomUpPiS_S_PbS0_iiS__param_0];
	ld.param.u64 	%rd22, [_Z16cudaBFS_BottomUpPiS_S_PbS0_iiS__param_1];
	ld.param.u64 	%rd26, [_Z16cudaBFS_BottomUpPiS_S_PbS0_iiS__param_2];
	ld.param.u64 	%rd27, [_Z16cudaBFS_BottomUpPiS_S_PbS0_iiS__param_3];
	ld.param.u64 	%rd23, [_Z16cudaBFS_BottomUpPiS_S_PbS0_iiS__param_4];
	ld.param.u32 	%r18, [_Z16cudaBFS_BottomUpPiS_S_PbS0_iiS__param_5];
	ld.param.u64 	%rd24, [_Z16cudaBFS_BottomUpPiS_S_PbS0_iiS__param_7];
	cvta.to.global.u64 	%rd1, %rd26;
	cvta.to.global.u64 	%rd2, %rd25;
	cvta.to.global.u64 	%rd3, %rd27;
	mov.u32 	%r19, %ctaid.x;
	mov.u32 	%r20, %ntid.x;
	mov.u32 	%r21, %tid.x;
	mad.lo.s32 	%r1, %r19, %r20, %r21;
	setp.ge.s32 	%p1, %r1, %r18;
	@%p1 bra 	$L__BB1_33;
	cvta.to.global.u64 	%rd28, %rd23;
	cvt.s64.s32 	%rd29, %r1;
	add.s64 	%rd4, %rd28, %rd29;
	ld.global.u8 	%rs1, [%rd4];
	setp.ne.s16 	%p2, %rs1, 0;
	setp.lt.s32 	%p3, %r18, 1;
	or.pred  	%p4, %p2, %p3;
	@%p4 bra 	$L__BB1_33;
	cvta.to.global.u64 	%rd31, %rd24;
	mul.wide.s32 	%rd32, %r1, 4;
	add.s64 	%rd5, %rd31, %rd32;
	add.s64 	%rd6, %rd3, %rd29;
	cvta.to.global.u64 	%rd33, %rd22;
	add.s64 	%rd7, %rd33, %rd32;
	add.s64 	%rd8, %rd1, %rd32;
	and.b32  	%r2, %r18, 3;
	setp.lt.u32 	%p5, %r18, 4;
	mov.b32 	%r62, 0;
	@%p5 bra 	$L__BB1_25;
	and.b32  	%r62, %r18, 2147483644;
	mov.b32 	%r58, 0;
$L__BB1_4:
	cvt.u64.u32 	%rd34, %r58;
	add.s64 	%rd9, %rd3, %rd34;
	ld.global.u8 	%rs2, [%rd9];
	setp.eq.s16 	%p6, %rs2, 0;
	mul.wide.u32 	%rd35, %r58, 4;
	add.s64 	%rd10, %rd1, %rd35;
	@%p6 bra 	$L__BB1_9;
	mad.lo.s32 	%r24, %r58, %r18, %r1;
	mul.wide.s32 	%rd36, %r24, 4;
	add.s64 	%rd11, %rd2, %rd36;
	ld.global.u32 	%r25, [%rd11];
	setp.lt.s32 	%p7, %r25, 1;
	@%p7 bra 	$L__BB1_9;
	atom.relaxed.global.cas.b32 	%r26, [%rd5], 0, 1;
	setp.eq.s32 	%p8, %r26, 1;
	@%p8 bra 	$L__BB1_9;
	ld.global.u8 	%rs3, [%rd6];
	setp.ne.s16 	%p9, %rs3, 0;
	@%p9 bra 	$L__BB1_9;
	mov.b16 	%rs4, 1;
	st.global.u8 	[%rd6], %rs4;
	mov.b32 	%r27, 0;
	st.global.u32 	[%rd5], %r27;
	st.global.u32 	[%rd7], %r58;
	ld.global.u32 	%r28, [%rd10];
	ld.global.u32 	%r29, [%rd11];
	min.s32 	%r30, %r28, %r29;
	st.global.u32 	[%rd8], %r30;
	st.global.u8 	[%rd4], %rs4;
$L__BB1_9:
	add.s32 	%r5, %r58, 1;
	ld.global.u8 	%rs5, [%rd9+1];
	setp.eq.s16 	%p10, %rs5, 0;
	@%p10 bra 	$L__BB1_14;
	mad.lo.s32 	%r31, %r5, %r18, %r1;
	mul.wide.s32 	%rd37, %r31, 4;
	add.s64 	%rd12, %rd2, %rd37;
	ld.global.u32 	%r32, [%rd12];
	setp.lt.s32 	%p11, %r32, 1;
	@%p11 bra 	$L__BB1_14;
	atom.relaxed.global.cas.b32 	%r33, [%rd5], 0, 1;
	setp.eq.s32 	%p12, %r33, 1;
	@%p12 bra 	$L__BB1_14;
	ld.global.u8 	%rs6, [%rd6];
	setp.ne.s16 	%p13, %rs6, 0;
	@%p13 bra 	$L__BB1_14;
	mov.b16 	%rs7, 1;
	st.global.u8 	[%rd6], %rs7;
	mov.b32 	%r34, 0;
	st.global.u32 	[%rd5], %r34;
	st.global.u32 	[%rd7], %r5;
	ld.global.u32 	%r35, [%rd10+4];
	ld.global.u32 	%r36, [%rd12];
	min.s32 	%r37, %r35, %r36;
	st.global.u32 	[%rd8], %r37;
	st.global.u8 	[%rd4], %rs7;
$L__BB1_14:
	add.s32 	%r6, %r58, 2;
	ld.global.u8 	%rs8, [%rd9+2];
	setp.eq.s16 	%p14, %rs8, 0;
	@%p14 bra 	$L__BB1_19;
	mad.lo.s32 	%r38, %r6, %r18, %r1;
	mul.wide.s32 	%rd38, %r38, 4;
	add.s64 	%rd13, %rd2, %rd38;
	ld.global.u32 	%r39, [%rd13];
	setp.lt.s32 	%p15, %r39, 1;
	@%p15 bra 	$L__BB1_19;
	atom.relaxed.global.cas.b32 	%r40, [%rd5], 0, 1;
	setp.eq.s32 	%p16, %r40, 1;
	@%p16 bra 	$L__BB1_19;
	ld.global.u8 	%rs9, [%rd6];
	setp.ne.s16 	%p17, %rs9, 0;
	@%p17 bra 	$L__BB1_19;
	mov.b16 	%rs10, 1;
	st.global.u8 	[%rd6], %rs10;
	mov.b32 	%r41, 0;
	st.global.u32 	[%rd5], %r41;
	st.global.u32 	[%rd7], %r6;
	ld.global.u32 	%r42, [%rd10+8];
	ld.global.u32 	%r43, [%rd13];
	min.s32 	%r44, %r42, %r43;
	st.global.u32 	[%rd8], %r44;
	st.global.u8 	[%rd4], %rs10;
$L__BB1_19:
	add.s32 	%r7, %r58, 3;
	ld.global.u8 	%rs11, [%rd9+3];
	setp.eq.s16 	%p18, %rs11, 0;
	@%p18 bra 	$L__BB1_24;
	mad.lo.s32 	%r45, %r7, %r18, %r1;
	mul.wide.s32 	%rd39, %r45, 4;
	add.s64 	%rd14, %rd2, %rd39;
	ld.global.u32 	%r46, [%rd14];
	setp.lt.s32 	%p19, %r46, 1;
	@%p19 bra 	$L__BB1_24;
	atom.relaxed.global.cas.b32 	%r47, [%rd5], 0, 1;
	setp.eq.s32 	%p20, %r47, 1;
	@%p20 bra 	$L__BB1_24;
	ld.global.u8 	%rs12, [%rd6];
	setp.ne.s16 	%p21, %rs12, 0;
	@%p21 bra 	$L__BB1_24;
	mov.b16 	%rs13, 1;
	st.global.u8 	[%rd6], %rs13;
	mov.b32 	%r48, 0;
	st.global.u32 	[%rd5], %r48;
	st.global.u32 	[%rd7], %r7;
	ld.global.u32 	%r49, [%rd10+12];
	ld.global.u32 	%r50, [%rd14];
	min.s32 	%r51, %r49, %r50;
	st.global.u32 	[%rd8], %r51;
	st.global.u8 	[%rd4], %rs13;
$L__BB1_24:
	add.s32 	%r58, %r58, 4;
	setp.ne.s32 	%p22, %r58, %r62;
	@%p22 bra 	$L__BB1_4;
$L__BB1_25:
	setp.eq.s32 	%p23, %r2, 0;
	@%p23 bra 	$L__BB1_33;
	mad.lo.s32 	%r61, %r62, %r18, %r1;
	cvt.u64.u32 	%rd40, %r62;
	mul.wide.u32 	%rd41, %r62, 4;
	add.s64 	%rd44, %rd1, %rd41;
	add.s64 	%rd43, %rd3, %rd40;
	neg.s32 	%r60, %r2;
$L__BB1_27:
	.pragma "nounroll";
	ld.global.u8 	%rs14, [%rd43];
	setp.eq.s16 	%p24, %rs14, 0;
	@%p24 bra 	$L__BB1_32;
	mul.wide.s32 	%rd42, %r61, 4;
	add.s64 	%rd19, %rd2, %rd42;
	ld.global.u32 	%r52, [%rd19];
	setp.lt.s32 	%p25, %r52, 1;
	@%p25 bra 	$L__BB1_32;
	atom.relaxed.global.cas.b32 	%r53, [%rd5], 0, 1;
	setp.eq.s32 	%p26, %r53, 1;
	@%p26 bra 	$L__BB1_32;
	ld.global.u8 	%rs15, [%rd6];
	setp.ne.s16 	%p27, %rs15, 0;
	@%p27 bra 	$L__BB1_32;
	mov.b16 	%rs16, 1;
	st.global.u8 	[%rd6], %rs16;
	mov.b32 	%r54, 0;
	st.global.u32 	[%rd5], %r54;
	st.global.u32 	[%rd7], %r62;
	ld.global.u32 	%r55, [%rd44];
	ld.global.u32 	%r56, [%rd19];
	min.s32 	%r57, %r55, %r56;
	st.global.u32 	[%rd8], %r57;
	st.global.u8 	[%rd4], %rs16;
$L__BB1_32:
	add.s32 	%r62, %r62, 1;
	add.s32 	%r61, %r61, %r18;
	add.s64 	%rd44, %rd44, 4;
	add.s64 	%rd43, %rd43, 1;
	add.s32 	%r60, %r60, 1;
	setp.ne.s32 	%p28, %r60, 0;
	@%p28 bra 	$L__BB1_27;
$L__BB1_33:
	ret;

}
	// .globl	_Z16cudaAugment_pathPiPbiS_i
.visible .entry _Z16cudaAugment_pathPiPbiS_i(
	.param .u64 .ptr .align 1 _Z16cudaAugment_pathPiPbiS_i_param_0,
	.param .u64 .ptr .align 1 _Z16cudaAugment_pathPiPbiS_i_param_1,
	.param .u32 _Z16cudaAugment_pathPiPbiS_i_param_2,
	.param .u64 .ptr .align 1 _Z16cudaAugment_pathPiPbiS_i_param_3,
	.param .u32 _Z16cudaAugment_pathPiPbiS_i_param_4
)
{
	.reg .pred 	%p<3>;
	.reg .b16 	%rs<2>;
	.reg .b32 	%r<15>;
	.reg .b64 	%rd<15>;

	ld.param.u64 	%rd1, [_Z16cudaAugment_pathPiPbiS_i_param_0];
	ld.param.u64 	%rd2, [_Z16cudaAugment_pathPiPbiS_i_param_1];
	ld.param.u32 	%r2, [_Z16cudaAugment_pathPiPbiS_i_param_2];
	ld.param.u64 	%rd3, [_Z16cudaAugment_pathPiPbiS_i_param_3];
	ld.param.u32 	%r3, [_Z16cudaAugment_pathPiPbiS_i_param_4];
	mov.u32 	%r4, %ctaid.x;
	mov.u32 	%r5, %ntid.x;
	mov.u32 	%r6, %tid.x;
	mad.lo.s32 	%r1, %r4, %r5, %r6;
	setp.ge.s32 	%p1, %r1, %r2;
	@%p1 bra 	$L__BB2_3;
	cvta.to.global.u64 	%rd4, %rd2;
	cvt.s64.s32 	%rd5, %r1;
	add.s64 	%rd6, %rd4, %rd5;
	ld.global.u8 	%rs1, [%rd6];
	setp.eq.s16 	%p2, %rs1, 0;
	@%p2 bra 	$L__BB2_3;
	cvta.to.global.u64 	%rd7, %rd3;
	cvta.to.global.u64 	%rd8, %rd1;
	mul.wide.s32 	%rd9, %r1, 4;
	add.s64 	%rd10, %rd8, %rd9;
	ld.global.u32 	%r7, [%rd10];
	mad.lo.s32 	%r8, %r2, %r1, %r7;
	mul.wide.s32 	%rd11, %r8, 4;
	add.s64 	%rd12, %rd7, %rd11;
	ld.global.u32 	%r9, [%rd12];
	sub.s32 	%r10, %r9, %r3;
	st.global.u32 	[%rd12], %r10;
	ld.global.u32 	%r11, [%rd10];
	mad.lo.s32 	%r12, %r11, %r2, %r1;
	mul.wide.s32 	%rd13, %r12, 4;
	add.s64 	%rd14, %rd7, %rd13;
	ld.global.u32 	%r13, [%rd14];
	add.s32 	%r14, %r13, %r3;
	st.global.u32 	[%rd14], %r14;
$L__BB2_3:
	ret;

}


// ===== COMPILED SASS (sm_100) =====

	.target	sm_100

	.elftype	@"ET_EXEC"


//--------------------- .note.nv.tkinfo           --------------------------
	.section	.note.nv.tkinfo,"",@"SHT_NOTE"
	.sectionflags	@"SHF_NOTE_NV_TKINFO"
	.tkinfo
        /*0018*/ 	.word	0x00000002
        /*0030*/ 	.string	""
        /*0030*/ 	.string	"ptxas"
        /*0030*/ 	.string	"Cuda compilation tools, release 13.0, V13.0.88"
        /*0030*/ 	.string	"Build cuda_13.0.r13.0/compiler.36424714_0"
        /*0030*/ 	.string	"-arch sm_100 -m 64 "



//--------------------- .note.nv.cuinfo           --------------------------
	.section	.note.nv.cuinfo,"",@"SHT_NOTE"
	.sectionflags	@"SHF_NOTE_NV_CUINFO"
        /*0018*/ 	.short	0x0002
        /*001a*/ 	.short	0x0064
        /*001c*/ 	.short	0x0082
	.zero		2


//--------------------- .nv.info                  --------------------------
	.section	.nv.info,"",@"SHT_CUDA_INFO"
	.align	4


	//----- nvinfo : EIATTR_REGCOUNT
	.align		4
        /*0000*/ 	.byte	0x04, 0x2f
        /*0002*/ 	.short	(.L_1 - .L_0)
	.align		4
.L_0:
        /*0004*/ 	.word	index@(_Z15cudaBFS_TopDownPiS_S_PbS0_iiS_)
        /*0008*/ 	.word	0x00000020


	//----- nvinfo : EIATTR_FRAME_SIZE
	.align		4
.L_1:
        /*000c*/ 	.byte	0x04, 0x11
        /*000e*/ 	.short	(.L_3 - .L_2)
	.align		4
.L_2:
        /*0010*/ 	.word	index@(_Z15cudaBFS_TopDownPiS_S_PbS0_iiS_)
        /*0014*/ 	.word	0x00000000


	//----- nvinfo : EIATTR_REGCOUNT
	.align		4
.L_3:
        /*0018*/ 	.byte	0x04, 0x2f
        /*001a*/ 	.short	(.L_5 - .L_4)
	.align		4
.L_4:
        /*001c*/ 	.word	index@(_Z16cudaBFS_BottomUpPiS_S_PbS0_iiS_)
        /*0020*/ 	.word	0x0000001e


	//----- nvinfo : EIATTR_FRAME_SIZE
	.align		4
.L_5:
        /*0024*/ 	.byte	0x04, 0x11
        /*0026*/ 	.short	(.L_7 - .L_6)
	.align		4
.L_6:
        /*0028*/ 	.word	index@(_Z16cudaBFS_BottomUpPiS_S_PbS0_iiS_)
        /*002c*/ 	.word	0x00000000


	//----- nvinfo : EIATTR_REGCOUNT
	.align		4
.L_7:
        /*0030*/ 	.byte	0x04, 0x2f
        /*0032*/ 	.short	(.L_9 - .L_8)
	.align		4
.L_8:
        /*0034*/ 	.word	index@(_Z16cudaAugment_pathPiPbiS_i)
        /*0038*/ 	.word	0x0000000e


	//----- nvinfo : EIATTR_FRAME_SIZE
	.align		4
.L_9:
        /*003c*/ 	.byte	0x04, 0x11
        /*003e*/ 	.short	(.L_11 - .L_10)
	.align		4
.L_10:
        /*0040*/ 	.word	index@(_Z16cudaAugment_pathPiPbiS_i)
        /*0044*/ 	.word	0x00000000


	//----- nvinfo : EIATTR_MIN_STACK_SIZE
	.align		4
.L_11:
        /*0048*/ 	.byte	0x04, 0x12
        /*004a*/ 	.short	(.L_13 - .L_12)
	.align		4
.L_12:
        /*004c*/ 	.word	index@(_Z16cudaAugment_pathPiPbiS_i)
        /*0050*/ 	.word	0x00000000


	//----- nvinfo : EIATTR_MIN_STACK_SIZE
	.align		4
.L_13:
        /*0054*/ 	.byte	0x04, 0x12
        /*0056*/ 	.short	(.L_15 - .L_14)
	.align		4
.L_14:
        /*0058*/ 	.word	index@(_Z16cudaBFS_BottomUpPiS_S_PbS0_iiS_)
        /*005c*/ 	.word	0x00000000


	//----- nvinfo : EIATTR_MIN_STACK_SIZE
	.align		4
.L_15:
        /*0060*/ 	.byte	0x04, 0x12
        /*0062*/ 	.short	(.L_17 - .L_16)
	.align		4
.L_16:
        /*0064*/ 	.word	index@(_Z15cudaBFS_TopDownPiS_S_PbS0_iiS_)
        /*0068*/ 	.word	0x00000000
.L_17:


//--------------------- .nv.compat                --------------------------
	.section	.nv.compat,"",@"SHT_CUDA_COMPAT_INFO"
	.align	4
        /*0000*/ 	.byte	0x02, 0x09, 0x00, 0x00, 0x02, 0x02, 0x01, 0x00, 0x02, 0x05, 0x05, 0x00, 0x03, 0x07, 0x01, 0x01
        /*0010*/ 	.byte	0x02, 0x03, 0x00, 0x00, 0x02, 0x06, 0x01, 0x00, 0x04, 0x0b, 0x08, 0x00, 0x09, 0x00, 0x00, 0x00
        /*0020*/ 	.byte	0x00, 0x00, 0x00, 0x00


//--------------------- .nv.info._Z16cudaAugment_pathPiPbiS_i --------------------------
	.section	.nv.info._Z16cudaAugment_pathPiPbiS_i,"",@"SHT_CUDA_INFO"
	.sectionflags	@""
	.align	4


	//----- nvinfo : EIATTR_CUDA_API_VERSION
	.align		4
        /*0000*/ 	.byte	0x04, 0x37
        /*0002*/ 	.short	(.L_19 - .L_18)
.L_18:
        /*0004*/ 	.word	0x00000082


	//----- nvinfo : EIATTR_KPARAM_INFO
	.align		4
.L_19:
        /*0008*/ 	.byte	0x04, 0x17
        /*000a*/ 	.short	(.L_21 - .L_20)
.L_20:
        /*000c*/ 	.word	0x00000000
        /*0010*/ 	.short	0x0004
        /*0012*/ 	.short	0x0020
        /*0014*/ 	.byte	0x00, 0xf0, 0x11, 0x00


	//----- nvinfo : EIATTR_KPARAM_INFO
	.align		4
.L_21:
        /*0018*/ 	.byte	0x04, 0x17
        /*001a*/ 	.short	(.L_23 - .L_22)
.L_22:
        /*001c*/ 	.word	0x00000000
        /*0020*/ 	.short	0x0003
        /*0022*/ 	.short	0x0018
        /*0024*/ 	.byte	0x00, 0xf5, 0x21, 0x00


	//----- nvinfo : EIATTR_KPARAM_INFO
	.align		4
.L_23:
        /*0028*/ 	.byte	0x04, 0x17
        /*002a*/ 	.short	(.L_25 - .L_24)
.L_24:
        /*002c*/ 	.word	0x00000000
        /*0030*/ 	.short	0x0002
        /*0032*/ 	.short	0x0010
        /*0034*/ 	.byte	0x00, 0xf0, 0x11, 0x00


	//----- nvinfo : EIATTR_KPARAM_INFO
	.align		4
.L_25:
        /*0038*/ 	.byte	0x04, 0x17
        /*003a*/ 	.short	(.L_27 - .L_26)
.L_26:
        /*003c*/ 	.word	0x00000000
        /*0040*/ 	.short	0x0001
        /*0042*/ 	.short	0x0008
        /*0044*/ 	.byte	0x00, 0xf5, 0x21, 0x00


	//----- nvinfo : EIATTR_KPARAM_INFO
	.align		4
.L_27:
        /*0048*/ 	.byte	0x04, 0x17
        /*004a*/ 	.short	(.L_29 - .L_28)
.L_28:
        /*004c*/ 	.word	0x00000000
        /*0050*/ 	.short	0x0000
        /*0052*/ 	.short	0x0000
        /*0054*/ 	.byte	0x00, 0xf5, 0x21, 0x00


	//----- nvinfo : EIATTR_SPARSE_MMA_MASK
	.align		4
.L_29:
        /*0058*/ 	.byte	0x03, 0x50
        /*005a*/ 	.short	0x0000


	//----- nvinfo : EIATTR_MAXREG_COUNT
	.align		4
        /*005c*/ 	.byte	0x03, 0x1b
        /*005e*/ 	.short	0x00ff


	//----- nvinfo : EIATTR_MERCURY_ISA_VERSION
	.align		4
        /*0060*/ 	.byte	0x03, 0x5f
        /*0062*/ 	.short	0x0101


	//----- nvinfo : EIATTR_VRC_CTA_INIT_COUNT
	.align		4
        /*0064*/ 	.byte	0x02, 0x4a
	.zero		1
	.zero		1


	//----- nvinfo : EIATTR_EXIT_INSTR_OFFSETS
	.align		4
        /*0068*/ 	.byte	0x04, 0x1c
        /*006a*/ 	.short	(.L_31 - .L_30)


	//   ....[0]....
.L_30:
        /*006c*/ 	.word	0x00000070


	//   ....[1]....
        /*0070*/ 	.word	0x000000e0


	//   ....[2]....
        /*0074*/ 	.word	0x000001f0


	//----- nvinfo : EIATTR_CBANK_PARAM_SIZE
	.align		4
.L_31:
        /*0078*/ 	.byte	0x03, 0x19
        /*007a*/ 	.short	0x0024


	//----- nvinfo : EIATTR_PARAM_CBANK
	.align		4
        /*007c*/ 	.byte	0x04, 0x0a
        /*007e*/ 	.short	(.L_33 - .L_32)
	.align		4
.L_32:
        /*0080*/ 	.word	index@(.nv.constant0._Z16cudaAugment_pathPiPbiS_i)
        /*0084*/ 	.short	0x0380
        /*0086*/ 	.short	0x0024


	//----- nvinfo : EIATTR_SW_WAR
	.align		4
.L_33:
        /*0088*/ 	.byte	0x04, 0x36
        /*008a*/ 	.short	(.L_35 - .L_34)
.L_34:
        /*008c*/ 	.word	0x00000008
.L_35:


//--------------------- .nv.info._Z16cudaBFS_BottomUpPiS_S_PbS0_iiS_ --------------------------
	.section	.nv.info._Z16cudaBFS_BottomUpPiS_S_PbS0_iiS_,"",@"SHT_CUDA_INFO"
	.sectionflags	@""
	.align	4


	//----- nvinfo : EIATTR_CUDA_API_VERSION
	.align		4
        /*0000*/ 	.byte	0x04, 0x37
        /*0002*/ 	.short	(.L_37 - .L_36)
.L_36:
        /*0004*/ 	.word	0x00000082


	//----- nvinfo : EIATTR_KPARAM_INFO
	.align		4
.L_37:
        /*0008*/ 	.byte	0x04, 0x17
        /*000a*/ 	.short	(.L_39 - .L_38)
.L_38:
        /*000c*/ 	.word	0x00000000
        /*0010*/ 	.short	0x0007
        /*0012*/ 	.short	0x0030
        /*0014*/ 	.byte	0x00, 0xf5, 0x21, 0x00


	//----- nvinfo : EIATTR_KPARAM_INFO
	.align		4
.L_39:
        /*0018*/ 	.byte	0x04, 0x17
        /*001a*/ 	.short	(.L_41 - .L_40)
.L_40:
        /*001c*/ 	.word	0x00000000
        /*0020*/ 	.short	0x0006
        /*0022*/ 	.short	0x002c
        /*0024*/ 	.byte	0x00, 0xf0, 0x11, 0x00


	//----- nvinfo : EIATTR_KPARAM_INFO
	.align		4
.L_41:
        /*0028*/ 	.byte	0x04, 0x17
        /*002a*/ 	.short	(.L_43 - .L_42)
.L_42:
        /*002c*/ 	.word	0x00000000
        /*0030*/ 	.short	0x0005
        /*0032*/ 	.short	0x0028
        /*0034*/ 	.byte	0x00, 0xf0, 0x11, 0x00


	//----- nvinfo : EIATTR_KPARAM_INFO
	.align		4
.L_43:
        /*0038*/ 	.byte	0x04, 0x17
        /*003a*/ 	.short	(.L_45 - .L_44)
.L_44:
        /*003c*/ 	.word	0x00000000
        /*0040*/ 	.short	0x0004
        /*0042*/ 	.short	0x0020
        /*0044*/ 	.byte	0x00, 0xf5, 0x21, 0x00


	//----- nvinfo : EIATTR_KPARAM_INFO
	.align		4
.L_45:
        /*0048*/ 	.byte	0x04, 0x17
        /*004a*/ 	.short	(.L_47 - .L_46)
.L_46:
        /*004c*/ 	.word	0x00000000
        /*0050*/ 	.short	0x0003
        /*0052*/ 	.short	0x0018
        /*0054*/ 	.byte	0x00, 0xf5, 0x21, 0x00


	//----- nvinfo : EIATTR_KPARAM_INFO
	.align		4
.L_47:
        /*0058*/ 	.byte	0x04, 0x17
        /*005a*/ 	.short	(.L_49 - .L_48)
.L_48:
        /*005c*/ 	.word	0x00000000
        /*0060*/ 	.short	0x0002
        /*0062*/ 	.short	0x0010
        /*0064*/ 	.byte	0x00, 0xf5, 0x21, 0x00


	//----- nvinfo : EIATTR_KPARAM_INFO
	.align		4
.L_49:
        /*0068*/ 	.byte	0x04, 0x17
        /*006a*/ 	.short	(.L_51 - .L_50)
.L_50:
        /*006c*/ 	.word	0x00000000
        /*0070*/ 	.short	0x0001
        /*0072*/ 	.short	0x0008
        /*0074*/ 	.byte	0x00, 0xf5, 0x21, 0x00


	//----- nvinfo : EIATTR_KPARAM_INFO
	.align		4
.L_51:
        /*0078*/ 	.byte	0x04, 0x17
        /*007a*/ 	.short	(.L_53 - .L_52)
.L_52:
        /*007c*/ 	.word	0x00000000
        /*0080*/ 	.short	0x0000
        /*0082*/ 	.short	0x0000
        /*0084*/ 	.byte	0x00, 0xf5, 0x21, 0x00


	//----- nvinfo : EIATTR_SPARSE_MMA_MASK
	.align		4
.L_53:
        /*0088*/ 	.byte	0x03, 0x50
        /*008a*/ 	.short	0x0000


	//----- nvinfo : EIATTR_MAXREG_COUNT
	.align		4
        /*008c*/ 	.byte	0x03, 0x1b
        /*008e*/ 	.short	0x00ff


	//----- nvinfo : EIATTR_MERCURY_ISA_VERSION
	.align		4
        /*0090*/ 	.byte	0x03, 0x5f
        /*0092*/ 	.short	0x0101


	//----- nvinfo : EIATTR_VRC_CTA_INIT_COUNT
	.align		4
        /*0094*/ 	.byte	0x02, 0x4a
	.zero		1
	.zero		1


	//----- nvinfo : EIATTR_EXIT_INSTR_OFFSETS
	.align		4
        /*0098*/ 	.byte	0x04, 0x1c
        /*009a*/ 	.short	(.L_55 - .L_54)


	//   ....[0]....
.L_54:
        /*009c*/ 	.word	0x00000070


	//   ....[1]....
        /*00a0*/ 	.word	0x00000100


	//   ....[2]....
        /*00a4*/ 	.word	0x00000990


	//   ....[3]....
        /*00a8*/ 	.word	0x00000c80


	//----- nvinfo : EIATTR_CRS_STACK_SIZE
	.align		4
.L_55:
        /*00ac*/ 	.byte	0x04, 0x1e
        /*00ae*/ 	.short	(.L_57 - .L_56)
.L_56:
        /*00b0*/ 	.word	0x00000000


	//----- nvinfo : EIATTR_CBANK_PARAM_SIZE
	.align		4
.L_57:
        /*00b4*/ 	.byte	0x03, 0x19
        /*00b6*/ 	.short	0x0038


	//----- nvinfo : EIATTR_PARAM_CBANK
	.align		4
        /*00b8*/ 	.byte	0x04, 0x0a
        /*00ba*/ 	.short	(.L_59 - .L_58)
	.align		4
.L_58:
        /*00bc*/ 	.word	index@(.nv.constant0._Z16cudaBFS_BottomUpPiS_S_PbS0_iiS_)
        /*00c0*/ 	.short	0x0380
        /*00c2*/ 	.short	0x0038


	//----- nvinfo : EIATTR_SW_WAR
	.align		4
.L_59:
        /*00c4*/ 	.byte	0x04, 0x36
        /*00c6*/ 	.short	(.L_61 - .L_60)
.L_60:
        /*00c8*/ 	.word	0x00000008
.L_61:


//--------------------- .nv.info._Z15cudaBFS_TopDownPiS_S_PbS0_iiS_ --------------------------
	.section	.nv.info._Z15cudaBFS_TopDownPiS_S_PbS0_iiS_,"",@"SHT_CUDA_INFO"
	.sectionflags	@""
	.align	4


	//----- nvinfo : EIATTR_CUDA_API_VERSION
	.align		4
        /*0000*/ 	.byte	0x04, 0x37
        /*0002*/ 	.short	(.L_63 - .L_62)
.L_62:
        /*0004*/ 	.word	0x00000082


	//----- nvinfo : EIATTR_KPARAM_INFO
	.align		4
.L_63:
        /*0008*/ 	.byte	0x04, 0x17
        /*000a*/ 	.short	(.L_65 - .L_64)
.L_64:
        /*000c*/ 	.word	0x00000000
        /*0010*/ 	.short	0x0007
        /*0012*/ 	.short	0x0030
        /*0014*/ 	.byte	0x00, 0xf5, 0x21, 0x00


	//----- nvinfo : EIATTR_KPARAM_INFO
	.align		4
.L_65:
        /*0018*/ 	.byte	0x04, 0x17
        /*001a*/ 	.short	(.L_67 - .L_66)
.L_66:
        /*001c*/ 	.word	0x00000000
        /*0020*/ 	.short	0x0006
        /*0022*/ 	.short	0x002c
        /*0024*/ 	.byte	0x00, 0xf0, 0x11, 0x00


	//----- nvinfo : EIATTR_KPARAM_INFO
	.align		4
.L_67:
        /*0028*/ 	.byte	0x04, 0x17
        /*002a*/ 	.short	(.L_69 - .L_68)
.L_68:
        /*002c*/ 	.word	0x00000000
        /*0030*/ 	.short	0x0005
        /*0032*/ 	.short	0x0028
        /*0034*/ 	.byte	0x00, 0xf0, 0x11, 0x00


	//----- nvinfo : EIATTR_KPARAM_INFO
	.align		4
.L_69:
        /*0038*/ 	.byte	0x04, 0x17
        /*003a*/ 	.short	(.L_71 - .L_70)
.L_70:
        /*003c*/ 	.word	0x00000000
        /*0040*/ 	.short	0x0004
        /*0042*/ 	.short	0x0020
        /*0044*/ 	.byte	0x00, 0xf5, 0x21, 0x00


	//----- nvinfo : EIATTR_KPARAM_INFO
	.align		4
.L_71:
        /*0048*/ 	.byte	0x04, 0x17
        /*004a*/ 	.short	(.L_73 - .L_72)
.L_72:
        /*004c*/ 	.word	0x00000000
        /*0050*/ 	.short	0x0003
        /*0052*/ 	.short	0x0018
        /*0054*/ 	.byte	0x00, 0xf5, 0x21, 0x00


	//----- nvinfo : EIATTR_KPARAM_INFO
	.align		4
.L_73:
        /*0058*/ 	.byte	0x04, 0x17
        /*005a*/ 	.short	(.L_75 - .L_74)
.L_74:
        /*005c*/ 	.word	0x00000000
        /*0060*/ 	.short	0x0002
        /*0062*/ 	.short	0x0010
        /*0064*/ 	.byte	0x00, 0xf5, 0x21, 0x00


	//----- nvinfo : EIATTR_KPARAM_INFO
	.align		4
.L_75:
        /*0068*/ 	.byte	0x04, 0x17
        /*006a*/ 	.short	(.L_77 - .L_76)
.L_76:
        /*006c*/ 	.word	0x00000000
        /*0070*/ 	.short	0x0001
        /*0072*/ 	.short	0x0008
        /*0074*/ 	.byte	0x00, 0xf5, 0x21, 0x00


	//----- nvinfo : EIATTR_KPARAM_INFO
	.align		4
.L_77:
        /*0078*/ 	.byte	0x04, 0x17
        /*007a*/ 	.short	(.L_79 - .L_78)
.L_78:
        /*007c*/ 	.word	0x00000000
        /*0080*/ 	.short	0x0000
        /*0082*/ 	.short	0x0000
        /*0084*/ 	.byte	0x00, 0xf5, 0x21, 0x00


	//----- nvinfo : EIATTR_SPARSE_MMA_MASK
	.align		4
.L_79:
        /*0088*/ 	.byte	0x03, 0x50
        /*008a*/ 	.short	0x0000


	//----- nvinfo : EIATTR_MAXREG_COUNT
	.align		4
        /*008c*/ 	.byte	0x03, 0x1b
        /*008e*/ 	.short	0x00ff


	//----- nvinfo : EIATTR_MERCURY_ISA_VERSION
	.align		4
        /*0090*/ 	.byte	0x03, 0x5f
        /*0092*/ 	.short	0x0101


	//----- nvinfo : EIATTR_VRC_CTA_INIT_COUNT
	.align		4
        /*0094*/ 	.byte	0x02, 0x4a
	.zero		1
	.zero		1


	//----- nvinfo : EIATTR_EXIT_INSTR_OFFSETS
	.align		4
        /*0098*/ 	.byte	0x04, 0x1c
        /*009a*/ 	.short	(.L_81 - .L_80)


	//   ....[0]....
.L_80:
        /*009c*/ 	.word	0x00000070


	//   ....[1]....
        /*00a0*/ 	.word	0x000000f0


	//   ....[2]....
        /*00a4*/ 	.word	0x00000170


	//   ....[3]....
        /*00a8*/ 	.word	0x00000bf0


	//   ....[4]....
        /*00ac*/ 	.word	0x00001000


	//----- nvinfo : EIATTR_CRS_STACK_SIZE
	.align		4
.L_81:
        /*00b0*/ 	.byte	0x04, 0x1e
        /*00b2*/ 	.short	(.L_83 - .L_82)
.L_82:
        /*00b4*/ 	.word	0x00000000


	//----- nvinfo : EIATTR_CBANK_PARAM_SIZE
	.align		4
.L_83:
        /*00b8*/ 	.byte	0x03, 0x19
        /*00ba*/ 	.short	0x0038


	//----- nvinfo : EIATTR_PARAM_CBANK
	.align		4
        /*00bc*/ 	.byte	0x04, 0x0a
        /*00be*/ 	.short	(.L_85 - .L_84)
	.align		4
.L_84:
        /*00c0*/ 	.word	index@(.nv.constant0._Z15cudaBFS_TopDownPiS_S_PbS0_iiS_)
        /*00c4*/ 	.short	0x0380
        /*00c6*/ 	.short	0x0038


	//----- nvinfo : EIATTR_SW_WAR
	.align		4
.L_85:
        /*00c8*/ 	.byte	0x04, 0x36
        /*00ca*/ 	.short	(.L_87 - .L_86)
.L_86:
        /*00cc*/ 	.word	0x00000008
.L_87:


//--------------------- .nv.callgraph             --------------------------
	.section	.nv.callgraph,"",@"SHT_CUDA_CALLGRAPH"
	.align	4
	.sectionentsize	8
	.align		4
        /*0000*/ 	.word	0x00000000
	.align		4
        /*0004*/ 	.word	0xffffffff
	.align		4
        /*0008*/ 	.word	0x00000000
	.align		4
        /*000c*/ 	.word	0xfffffffe
	.align		4
        /*0010*/ 	.word	0x00000000
	.align		4
        /*0014*/ 	.word	0xfffffffd
	.align		4
        /*0018*/ 	.word	0x00000000
	.align		4
        /*001c*/ 	.word	0xfffffffc


//--------------------- .text._Z16cudaAugment_pathPiPbiS_i --------------------------
	.section	.text._Z16cudaAugment_pathPiPbiS_i,"ax",@progbits
	.align	128
        .global         _Z16cudaAugment_pathPiPbiS_i
        .type           _Z16cudaAugment_pathPiPbiS_i,@function
        .size           _Z16cudaAugment_pathPiPbiS_i,(.L_x_29 - _Z16cudaAugment_pathPiPbiS_i)
        .other          _Z16cudaAugment_pathPiPbiS_i,@"STO_CUDA_ENTRY STV_DEFAULT"
_Z16cudaAugment_pathPiPbiS_i:
.text._Z16cudaAugment_pathPiPbiS_i:
[----:B------:R-:W-:Y:S01]  /*0000*/  LDC R1, c[0x0][0x37c] ;  /* 0x0000df00ff017b82 */ /* 0x000fe20000000800 */
[----:B------:R-:W0:Y:S07]  /*0010*/  S2R R0, SR_TID.X ;  /* 0x0000000000007919 */ /* 0x000e2e0000002100 */
[----:B------:R-:W0:Y:S01]  /*0020*/  S2UR UR4, SR_CTAID.X ;  /* 0x00000000000479c3 */ /* 0x000e220000002500 */
[----:B------:R-:W1:Y:S07]  /*0030*/  LDCU UR6, c[0x0][0x390] ;  /* 0x00007200ff0677ac */ /* 0x000e6e0008000800 */
[----:B------:R-:W0:Y:S02]  /*0040*/  LDC R9, c[0x0][0x360] ;  /* 0x0000d800ff097b82 */ /* 0x000e240000000800 */
[----:B0-----:R-:W-:-:S05]  /*0050*/  IMAD R9, R9, UR4, R0 ;  /* 0x0000000409097c24 */ /* 0x001fca000f8e0200 */
[----:B-1----:R-:W-:-:S13]  /*0060*/  ISETP.GE.AND P0, PT, R9, UR6, PT ;  /* 0x0000000609007c0c */ /* 0x002fda000bf06270 */
[----:B------:R-:W-:Y:S05]  /*0070*/  @P0 EXIT ;  /* 0x000000000000094d */ /* 0x000fea0003800000 */
[----:B------:R-:W0:Y:S01]  /*0080*/  LDCU.64 UR8, c[0x0][0x388] ;  /* 0x00007100ff0877ac */ /* 0x000e220008000a00 */
[----:B------:R-:W1:Y:S01]  /*0090*/  LDCU.64 UR4, c[0x0][0x358] ;  /* 0x00006b00ff0477ac */ /* 0x000e620008000a00 */
[----:B0-----:R-:W-:-:S04]  /*00a0*/  IADD3 R2, P0, PT, R9, UR8, RZ ;  /* 0x0000000809027c10 */ /* 0x001fc8000ff1e0ff */
[----:B------:R-:W-:-:S05]  /*00b0*/  LEA.HI.X.SX32 R3, R9, UR9, 0x1, P0 ;  /* 0x0000000909037c11 */ /* 0x000fca00080f0eff */
[----:B-1----:R-:W2:Y:S02]  /*00c0*/  LDG.E.U8 R2, desc[UR4][R2.64] ;  /* 0x0000000402027981 */ /* 0x002ea4000c1e1100 */
[----:B--2---:R-:W-:-:S13]  /*00d0*/  ISETP.NE.AND P0, PT, R2, RZ, PT ;  /* 0x000000ff0200720c */ /* 0x004fda0003f05270 */
[----:B------:R-:W-:Y:S05]  /*00e0*/  @!P0 EXIT ;  /* 0x000000000000894d */ /* 0x000fea0003800000 */
[----:B------:R-:W0:Y:S01]  /*00f0*/  LDC.64 R2, c[0x0][0x380] ;  /* 0x0000e000ff027b82 */ /* 0x000e220000000a00 */
[----:B------:R-:W1:Y:S07]  /*0100*/  LDCU UR7, c[0x0][0x3a0] ;  /* 0x00007400ff0777ac */ /* 0x000e6e0008000800 */
[----:B------:R-:W2:Y:S01]  /*0110*/  LDC.64 R6, c[0x0][0x398] ;  /* 0x0000e600ff067b82 */ /* 0x000ea20000000a00 */
[----:B0-----:R-:W-:-:S05]  /*0120*/  IMAD.WIDE R2, R9, 0x4, R2 ;  /* 0x0000000409027825 */ /* 0x001fca00078e0202 */
[----:B------:R-:W3:Y:S02]  /*0130*/  LDG.E R0, desc[UR4][R2.64] ;  /* 0x0000000402007981 */ /* 0x000ee4000c1e1900 */
[----:B---3--:R-:W-:-:S04]  /*0140*/  IMAD R5, R9, UR6, R0 ;  /* 0x0000000609057c24 */ /* 0x008fc8000f8e0200 */
[----:B--2---:R-:W-:-:S05]  /*0150*/  IMAD.WIDE R4, R5, 0x4, R6 ;  /* 0x0000000405047825 */ /* 0x004fca00078e0206 */
[----:B------:R-:W1:Y:S02]  /*0160*/  LDG.E R0, desc[UR4][R4.64] ;  /* 0x0000000404007981 */ /* 0x000e64000c1e1900 */
[----:B-1----:R-:W-:-:S05]  /*0170*/  IADD3 R11, PT, PT, R0, -UR7, RZ ;  /* 0x80000007000b7c10 */ /* 0x002fca000fffe0ff */
[----:B------:R-:W-:Y:S04]  /*0180*/  STG.E desc[UR4][R4.64], R11 ;  /* 0x0000000b04007986 */ /* 0x000fe8000c101904 */
[----:B------:R-:W2:Y:S02]  /*0190*/  LDG.E R0, desc[UR4][R2.64] ;  /* 0x0000000402007981 */ /* 0x000ea4000c1e1900 */
[----:B--2---:R-:W-:-:S04]  /*01a0*/  IMAD R9, R0, UR6, R9 ;  /* 0x0000000600097c24 */ /* 0x004fc8000f8e0209 */
[----:B------:R-:W-:-:S05]  /*01b0*/  IMAD.WIDE R6, R9, 0x4, R6 ;  /* 0x0000000409067825 */ /* 0x000fca00078e0206 */
[----:B------:R-:W2:Y:S02]  /*01c0*/  LDG.E R0, desc[UR4][R6.64] ;  /* 0x0000000406007981 */ /* 0x000ea4000c1e1900 */
[----:B--2---:R-:W-:-:S05]  /*01d0*/  IADD3 R9, PT, PT, R0, UR7, RZ ;  /* 0x0000000700097c10 */ /* 0x004fca000fffe0ff */
[----:B------:R-:W-:Y:S01]  /*01e0*/  STG.E desc[UR4][R6.64], R9 ;  /* 0x0000000906007986 */ /* 0x000fe2000c101904 */
[----:B------:R-:W-:Y:S05]  /*01f0*/  EXIT ;  /* 0x000000000000794d */ /* 0x000fea0003800000 */
.L_x_0:
[----:B------:R-:W-:-:S00]  /*0200*/  BRA `(.L_x_0) ;  /* 0xfffffffc00fc7947 */ /* 0x000fc0000383ffff */
[----:B------:R-:W-:-:S00]  /*0210*/  NOP ;  /* 0x0000000000007918 */ /* 0x000fc00000000000 */
        /* <DEDUP_REMOVED lines=14> */
.L_x_29:


//--------------------- .text._Z16cudaBFS_BottomUpPiS_S_PbS0_iiS_ --------------------------
	.section	.text._Z16cudaBFS_BottomUpPiS_S_PbS0_iiS_,"ax",@progbits
	.align	128
        .global         _Z16cudaBFS_BottomUpPiS_S_PbS0_iiS_
        .type           _Z16cudaBFS_BottomUpPiS_S_PbS0_iiS_,@function
        .size           _Z16cudaBFS_BottomUpPiS_S_PbS0_iiS_,(.L_x_30 - _Z16cudaBFS_BottomUpPiS_S_PbS0_iiS_)
        .other          _Z16cudaBFS_BottomUpPiS_S_PbS0_iiS_,@"STO_CUDA_ENTRY STV_DEFAULT"
_Z16cudaBFS_BottomUpPiS_S_PbS0_iiS_:
.text._Z16cudaBFS_BottomUpPiS_S_PbS0_iiS_:
[----:B------:R-:W-:Y:S01]  /*0000*/  LDC R1, c[0x0][0x37c] ;  /* 0x0000df00ff017b82 */ /* 0x000fe20000000800 */
[----:B------:R-:W0:Y:S07]  /*0010*/  S2R R3, SR_TID.X ;  /* 0x0000000000037919 */ /* 0x000e2e0000002100 */
[----:B------:R-:W0:Y:S08]  /*0020*/  S2UR UR4, SR_CTAID.X ;  /* 0x00000000000479c3 */ /* 0x000e300000002500 */
[----:B------:R-:W0:Y:S08]  /*0030*/  LDC R2, c[0x0][0x360] ;  /* 0x0000d800ff027b82 */ /* 0x000e300000000800 */
[----:B------:R-:W1:Y:S01]  /*0040*/  LDC R5, c[0x0][0x3a8] ;  /* 0x0000ea00ff057b82 */ /* 0x000e620000000800 */
[----:B0-----:R-:W-:-:S05]  /*0050*/  IMAD R2, R2, UR4, R3 ;  /* 0x0000000402027c24 */ /* 0x001fca000f8e0203 */
[----:B-1----:R-:W-:-:S13]  /*0060*/  ISETP.GE.AND P0, PT, R2, R5, PT ;  /* 0x000000050200720c */ /* 0x002fda0003f06270 */
[----:B------:R-:W-:Y:S05]  /*0070*/  @P0 EXIT ;  /* 0x000000000000094d */ /* 0x000fea0003800000 */
[----:B------:R-:W0:Y:S01]  /*0080*/  LDCU.64 UR4, c[0x0][0x3a0] ;  /* 0x00007400ff0477ac */ /* 0x000e220008000a00 */
[----:B------:R-:W-:Y:S01]  /*0090*/  SHF.R.S32.HI R4, RZ, 0x1f, R2 ;  /* 0x0000001fff047819 */ /* 0x000fe20000011402 */
[----:B------:R-:W1:Y:S01]  /*00a0*/  LDCU.64 UR6, c[0x0][0x358] ;  /* 0x00006b00ff0677ac */ /* 0x000e620008000a00 */
[----:B0-----:R-:W-:-:S04]  /*00b0*/  IADD3 R6, P0, PT, R2, UR4, RZ ;  /* 0x0000000402067c10 */ /* 0x001fc8000ff1e0ff */
[----:B------:R-:W-:-:S05]  /*00c0*/  IADD3.X R7, PT, PT, R4, UR5, RZ, P0, !PT ;  /* 0x0000000504077c10 */ /* 0x000fca00087fe4ff */
[----:B-1----:R-:W2:Y:S01]  /*00d0*/  LDG.E.U8 R0, desc[UR6][R6.64] ;  /* 0x0000000606007981 */ /* 0x002ea2000c1e1100 */
[----:B------:R-:W-:-:S04]  /*00e0*/  ISETP.GE.AND P0, PT, R5, 0x1, PT ;  /* 0x000000010500780c */ /* 0x000fc80003f06270 */
[----:B--2---:R-:W-:-:S13]  /*00f0*/  ISETP.NE.OR P0, PT, R0, RZ, !P0 ;  /* 0x000000ff0000720c */ /* 0x004fda0004705670 */
[----:B------:R-:W-:Y:S05]  /*0100*/  @P0 EXIT ;  /* 0x000000000000094d */ /* 0x000fea0003800000 */
[----:B------:R-:W0:Y:S01]  /*0110*/  LDC.64 R10, c[0x0][0x3b0] ;  /* 0x0000ec00ff0a7b82 */ /* 0x000e220000000a00 */
[----:B------:R-:W1:Y:S01]  /*0120*/  LDCU.64 UR4, c[0x0][0x398] ;  /* 0x00007300ff0477ac */ /* 0x000e620008000a00 */
[C---:B------:R-:W-:Y:S01]  /*0130*/  ISETP.GE.U32.AND P0, PT, R5.reuse, 0x4, PT ;  /* 0x000000040500780c */ /* 0x040fe20003f06070 */
[----:B------:R-:W-:Y:S01]  /*0140*/  IMAD.MOV.U32 R3, RZ, RZ, RZ ;  /* 0x000000ffff037224 */ /* 0x000fe200078e00ff */
[----:B------:R-:W-:Y:S01]  /*0150*/  LOP3.LUT R0, R5, 0x3, RZ, 0xc0, !PT ;  /* 0x0000000305007812 */ /* 0x000fe200078ec0ff */
[----:B------:R-:W2:Y:S03]  /*0160*/  LDCU.64 UR8, c[0x0][0x390] ;  /* 0x00007200ff0877ac */ /* 0x000ea60008000a00 */
[----:B------:R-:W3:Y:S01]  /*0170*/  LDC.64 R12, c[0x0][0x388] ;  /* 0x0000e200ff0c7b82 */ /* 0x000ee20000000a00 */
[----:B-1----:R-:W-:Y:S01]  /*0180*/  IADD3 R8, P1, PT, R2, UR4, RZ ;  /* 0x0000000402087c10 */ /* 0x002fe2000ff3e0ff */
[----:B--2---:R-:W-:-:S03]  /*0190*/  IMAD.U32 R16, RZ, RZ, UR8 ;  /* 0x00000008ff107e24 */ /* 0x004fc6000f8e00ff */
[----:B------:R-:W-:Y:S01]  /*01a0*/  IADD3.X R9, PT, PT, R4, UR5, RZ, P1, !PT ;  /* 0x0000000504097c10 */ /* 0x000fe20008ffe4ff */
[----:B------:R-:W-:Y:S02]  /*01b0*/  IMAD.U32 R17, RZ, RZ, UR9 ;  /* 0x00000009ff117e24 */ /* 0x000fe4000f8e00ff */
[----:B0-----:R-:W-:-:S04]  /*01c0*/  IMAD.WIDE R10, R2, 0x4, R10 ;  /* 0x00000004020a7825 */ /* 0x001fc800078e020a */
[----:B------:R-:W-:-:S04]  /*01d0*/  IMAD.WIDE R14, R2, 0x4, R16 ;  /* 0x00000004020e7825 */ /* 0x000fc800078e0210 */
[----:B---3--:R-:W-:Y:S01]  /*01e0*/  IMAD.WIDE R12, R2, 0x4, R12 ;  /* 0x00000004020c7825 */ /* 0x008fe200078e020c */
[----:B------:R-:W-:Y:S06]  /*01f0*/  @!P0 BRA `(.L_x_1) ;  /* 0x0000000400e08947 */ /* 0x000fec0003800000 */
[----:B------:R-:W0:Y:S01]  /*0200*/  LDC.64 R16, c[0x0][0x390] ;  /* 0x0000e400ff107b82 */ /* 0x000e220000000a00 */
[----:B------:R-:W-:Y:S01]  /*0210*/  LOP3.LUT R3, R5, 0x7ffffffc, RZ, 0xc0, !PT ;  /* 0x7ffffffc05037812 */ /* 0x000fe200078ec0ff */
[----:B------:R-:W-:Y:S01]  /*0220*/  IMAD.MOV.U32 R4, RZ, RZ, RZ ;  /* 0x000000ffff047224 */ /* 0x000fe200078e00ff */
[----:B------:R-:W1:Y:S01]  /*0230*/  LDCU UR8, c[0x0][0x3a8] ;  /* 0x00007500ff0877ac */ /* 0x000e620008000800 */
[----:B------:R-:W2:Y:S04]  /*0240*/  LDCU.64 UR4, c[0x0][0x398] ;  /* 0x00007300ff0477ac */ /* 0x000ea80008000a00 */
[----:B------:R-:W3:Y:S02]  /*0250*/  LDC.64 R18, c[0x0][0x380] ;  /* 0x0000e000ff127b82 */ /* 0x000ee40000000a00 */
.L_x_10:
[----:B0-2---:R-:W-:-:S05]  /*0260*/  IADD3 R20, P0, PT, R4, UR4, RZ ;  /* 0x0000000404147c10 */ /* 0x005fca000ff1e0ff */
[----:B------:R-:W-:-:S05]  /*0270*/  IMAD.X R21, RZ, RZ, UR5, P0 ;  /* 0x00000005ff157e24 */ /* 0x000fca00080e06ff */
[----:B------:R-:W2:Y:S01]  /*0280*/  LDG.E.U8 R5, desc[UR6][R20.64] ;  /* 0x0000000614057981 */ /* 0x000ea2000c1e1100 */
[----:B0-----:R-:W-:Y:S01]  /*0290*/  IMAD.WIDE.U32 R22, R4, 0x4, R16 ;  /* 0x0000000404167825 */ /* 0x001fe200078e0010 */
[----:B--2---:R-:W-:-:S13]  /*02a0*/  ISETP.NE.AND P0, PT, R5, RZ, PT ;  /* 0x000000ff0500720c */ /* 0x004fda0003f05270 */
[----:B------:R-:W-:Y:S05]  /*02b0*/  @!P0 BRA `(.L_x_2) ;  /* 0x00000000005c8947 */ /* 0x000fea0003800000 */
[----:B-1----:R-:W-:-:S04]  /*02c0*/  IMAD R27, R4, UR8, R2 ;  /* 0x00000008041b7c24 */ /* 0x002fc8000f8e0202 */
[----:B---3--:R-:W-:-:S05]  /*02d0*/  IMAD.WIDE R26, R27, 0x4, R18 ;  /* 0x000000041b1a7825 */ /* 0x008fca00078e0212 */
[----:B------:R-:W2:Y:S01]  /*02e0*/  LDG.E R5, desc[UR6][R26.64] ;  /* 0x000000061a057981 */ /* 0x000ea2000c1e1900 */
[----:B------:R-:W-:Y:S01]  /*02f0*/  BSSY.RECONVERGENT B0, `(.L_x_2) ;  /* 0x0000013000007945 */ /* 0x000fe20003800200 */
[----:B--2---:R-:W-:-:S13]  /*0300*/  ISETP.GE.AND P0, PT, R5, 0x1, PT ;  /* 0x000000010500780c */ /* 0x004fda0003f06270 */
[----:B------:R-:W-:Y:S05]  /*0310*/  @!P0 BRA `(.L_x_3) ;  /* 0x0000000000408947 */ /* 0x000fea0003800000 */
[----:B------:R-:W-:Y:S02]  /*0320*/  HFMA2 R24, -RZ, RZ, 0, 0 ;  /* 0x00000000ff187431 */ /* 0x000fe400000001ff */
[----:B------:R-:W-:-:S05]  /*0330*/  IMAD.MOV.U32 R25, RZ, RZ, 0x1 ;  /* 0x00000001ff197424 */ /* 0x000fca00078e00ff */
[----:B------:R-:W2:Y:S02]  /*0340*/  ATOMG.E.CAS.STRONG.GPU PT, R24, [R10], R24, R25 ;  /* 0x000000180a1873a9 */ /* 0x000ea400001ee119 */
[----:B--2---:R-:W-:-:S13]  /*0350*/  ISETP.NE.AND P0, PT, R24, 0x1, PT ;  /* 0x000000011800780c */ /* 0x004fda0003f05270 */
[----:B------:R-:W-:Y:S05]  /*0360*/  @!P0 BRA `(.L_x_3) ;  /* 0x00000000002c8947 */ /* 0x000fea0003800000 */
[----:B------:R-:W2:Y:S02]  /*0370*/  LDG.E.U8 R5, desc[UR6][R8.64] ;  /* 0x0000000608057981 */ /* 0x000ea4000c1e1100 */
[----:B--2---:R-:W-:Y:S01]  /*0380*/  ISETP.NE.AND P0, PT, R5, RZ, PT ;  /* 0x000000ff0500720c */ /* 0x004fe20003f05270 */
[----:B------:R-:W-:-:S12]  /*0390*/  IMAD.MOV.U32 R5, RZ, RZ, 0x1 ;  /* 0x00000001ff057424 */ /* 0x000fd800078e00ff */
[----:B------:R0:W-:Y:S04]  /*03a0*/  @!P0 STG.E.U8 desc[UR6][R8.64], R5 ;  /* 0x0000000508008986 */ /* 0x0001e8000c101106 */
[----:B------:R0:W-:Y:S04]  /*03b0*/  @!P0 STG.E desc[UR6][R10.64], RZ ;  /* 0x000000ff0a008986 */ /* 0x0001e8000c101906 */
[----:B------:R0:W-:Y:S04]  /*03c0*/  @!P0 STG.E desc[UR6][R12.64], R4 ;  /* 0x000000040c008986 */ /* 0x0001e8000c101906 */
[----:B------:R-:W2:Y:S04]  /*03d0*/  @!P0 LDG.E R27, desc[UR6][R26.64] ;  /* 0x000000061a1b8981 */ /* 0x000ea8000c1e1900 */
[----:B------:R-:W2:Y:S02]  /*03e0*/  @!P0 LDG.E R24, desc[UR6][R22.64] ;  /* 0x0000000616188981 */ /* 0x000ea4000c1e1900 */
[----:B--2---:R-:W-:-:S05]  /*03f0*/  @!P0 VIMNMX R25, PT, PT, R24, R27, PT ;  /* 0x0000001b18198248 */ /* 0x004fca0003fe0100 */
[----:B------:R0:W-:Y:S04]  /*0400*/  @!P0 STG.E desc[UR6][R14.64], R25 ;  /* 0x000000190e008986 */ /* 0x0001e8000c101906 */
[----:B------:R0:W-:Y:S02]  /*0410*/  @!P0 STG.E.U8 desc[UR6][R6.64], R5 ;  /* 0x0000000506008986 */ /* 0x0001e4000c101106 */
.L_x_3:
[----:B------:R-:W-:Y:S05]  /*0420*/  BSYNC.RECONVERGENT B0 ;  /* 0x0000000000007941 */ /* 0x000fea0003800200 */
.L_x_2:
[----:B0-----:R-:W2:Y:S02]  /*0430*/  LDG.E.U8 R5, desc[UR6][R20.64+0x1] ;  /* 0x0000010614057981 */ /* 0x001ea4000c1e1100 */
[----:B--2---:R-:W-:-:S13]  /*0440*/  ISETP.NE.AND P0, PT, R5, RZ, PT ;  /* 0x000000ff0500720c */ /* 0x004fda0003f05270 */
[----:B------:R-:W-:Y:S05]  /*0450*/  @!P0 BRA `(.L_x_4) ;  /* 0x0000000000608947 */ /* 0x000fea0003800000 */
[----:B------:R-:W-:-:S04]  /*0460*/  VIADD R5, R4, 0x1 ;  /* 0x0000000104057836 */ /* 0x000fc80000000000 */
[----:B-1----:R-:W-:-:S04]  /*0470*/  IMAD R27, R5, UR8, R2 ;  /* 0x00000008051b7c24 */ /* 0x002fc8000f8e0202 */
[----:B---3--:R-:W-:-:S05]  /*0480*/  IMAD.WIDE R26, R27, 0x4, R18 ;  /* 0x000000041b1a7825 */ /* 0x008fca00078e0212 */
[----:B------:R-:W2:Y:S01]  /*0490*/  LDG.E R24, desc[UR6][R26.64] ;  /* 0x000000061a187981 */ /* 0x000ea2000c1e1900 */
[----:B------:R-:W-:Y:S01]  /*04a0*/  BSSY.RECONVERGENT B0, `(.L_x_4) ;  /* 0x0000013000007945 */ /* 0x000fe20003800200 */
[----:B--2---:R-:W-:-:S13]  /*04b0*/  ISETP.GE.AND P0, PT, R24, 0x1, PT ;  /* 0x000000011800780c */ /* 0x004fda0003f06270 */
[----:B------:R-:W-:Y:S05]  /*04c0*/  @!P0 BRA `(.L_x_5) ;  /* 0x0000000000408947 */ /* 0x000fea0003800000 */
[----:B------:R-:W-:Y:S02]  /*04d0*/  IMAD.MOV.U32 R24, RZ, RZ, RZ ;  /* 0x000000ffff187224 */ /* 0x000fe400078e00ff */
        /* <DEDUP_REMOVED lines=15> */
.L_x_5:
[----:B------:R-:W-:Y:S05]  /*05d0*/  BSYNC.RECONVERGENT B0 ;  /* 0x0000000000007941 */ /* 0x000fea0003800200 */
.L_x_4:
[----:B0-----:R-:W2:Y:S02]  /*05e0*/  LDG.E.U8 R5, desc[UR6][R20.64+0x2] ;  /* 0x0000020614057981 */ /* 0x001ea4000c1e1100 */
[----:B--2---:R-:W-:-:S13]  /*05f0*/  ISETP.NE.AND P0, PT, R5, RZ, PT ;  /* 0x000000ff0500720c */ /* 0x004fda0003f05270 */
[----:B------:R-:W-:Y:S05]  /*0600*/  @!P0 BRA `(.L_x_6) ;  /* 0x0000000000608947 */ /* 0x000fea0003800000 */
[----:B------:R-:W-:-:S05]  /*0610*/  IADD3 R5, PT, PT, R4, 0x2, RZ ;  /* 0x0000000204057810 */ /* 0x000fca0007ffe0ff */
        /* <DEDUP_REMOVED lines=22> */
.L_x_7:
[----:B------:R-:W-:Y:S05]  /*0780*/  BSYNC.RECONVERGENT B0 ;  /* 0x0000000000007941 */ /* 0x000fea0003800200 */
.L_x_6:
[----:B------:R-:W2:Y:S02]  /*0790*/  LDG.E.U8 R20, desc[UR6][R20.64+0x3] ;  /* 0x0000030614147981 */ /* 0x000ea4000c1e1100 */
[----:B--2---:R-:W-:-:S13]  /*07a0*/  ISETP.NE.AND P0, PT, R20, RZ, PT ;  /* 0x000000ff1400720c */ /* 0x004fda0003f05270 */
[----:B------:R-:W-:Y:S05]  /*07b0*/  @!P0 BRA `(.L_x_8) ;  /* 0x0000000000648947 */ /* 0x000fea0003800000 */
[----:B0-----:R-:W-:-:S04]  /*07c0*/  VIADD R5, R4, 0x3 ;  /* 0x0000000304057836 */ /* 0x001fc80000000000 */
[----:B-1----:R-:W-:-:S04]  /*07d0*/  IMAD R25, R5, UR8, R2 ;  /* 0x0000000805197c24 */ /* 0x002fc8000f8e0202 */
[----:B---3--:R-:W-:-:S05]  /*07e0*/  IMAD.WIDE R24, R25, 0x4, R18 ;  /* 0x0000000419187825 */ /* 0x008fca00078e0212 */
[----:B------:R-:W2:Y:S01]  /*07f0*/  LDG.E R20, desc[UR6][R24.64] ;  /* 0x0000000618147981 */ /* 0x000ea2000c1e1900 */
[----:B------:R-:W-:Y:S01]  /*0800*/  BSSY.RECONVERGENT B0, `(.L_x_8) ;  /* 0x0000014000007945 */ /* 0x000fe20003800200 */
[----:B--2---:R-:W-:-:S13]  /*0810*/  ISETP.GE.AND P0, PT, R20, 0x1, PT ;  /* 0x000000011400780c */ /* 0x004fda0003f06270 */
[----:B------:R-:W-:Y:S05]  /*0820*/  @!P0 BRA `(.L_x_9) ;  /* 0x0000000000448947 */ /* 0x000fea0003800000 */
[----:B------:R-:W-:Y:S01]  /*0830*/  MOV R20, RZ ;  /* 0x000000ff00147202 */ /* 0x000fe20000000f00 */
[----:B------:R-:W-:-:S05]  /*0840*/  IMAD.MOV.U32 R21, RZ, RZ, 0x1 ;  /* 0x00000001ff157424 */ /* 0x000fca00078e00ff */
[----:B------:R-:W2:Y:S02]  /*0850*/  ATOMG.E.CAS.STRONG.GPU PT, R20, [R10], R20, R21 ;  /* 0x000000140a1473a9 */ /* 0x000ea400001ee115 */
[----:B--2---:R-:W-:-:S13]  /*0860*/  ISETP.NE.AND P0, PT, R20, 0x1, PT ;  /* 0x000000011400780c */ /* 0x004fda0003f05270 */
[----:B------:R-:W-:Y:S05]  /*0870*/  @!P0 BRA `(.L_x_9) ;  /* 0x0000000000308947 */ /* 0x000fea0003800000 */
[----:B------:R-:W2:Y:S02]  /*0880*/  LDG.E.U8 R20, desc[UR6][R8.64] ;  /* 0x0000000608147981 */ /* 0x000ea4000c1e1100 */
[----:B--2---:R-:W-:-:S13]  /*0890*/  ISETP.NE.AND P0, PT, R20, RZ, PT ;  /* 0x000000ff1400720c */ /* 0x004fda0003f05270 */
[----:B------:R-:W-:Y:S05]  /*08a0*/  @P0 BRA `(.L_x_9) ;  /* 0x0000000000240947 */ /* 0x000fea0003800000 */
[----:B------:R-:W-:-:S05]  /*08b0*/  IMAD.MOV.U32 R20, RZ, RZ, 0x1 ;  /* 0x00000001ff147424 */ /* 0x000fca00078e00ff */
[----:B------:R0:W-:Y:S04]  /*08c0*/  STG.E.U8 desc[UR6][R8.64], R20 ;  /* 0x0000001408007986 */ /* 0x0001e8000c101106 */
[----:B------:R0:W-:Y:S04]  /*08d0*/  STG.E desc[UR6][R10.64], RZ ;  /* 0x000000ff0a007986 */ /* 0x0001e8000c101906 */
[----:B------:R0:W-:Y:S04]  /*08e0*/  STG.E desc[UR6][R12.64], R5 ;  /* 0x000000050c007986 */ /* 0x0001e8000c101906 */
[----:B------:R-:W2:Y:S04]  /*08f0*/  LDG.E R22, desc[UR6][R22.64+0xc] ;  /* 0x00000c0616167981 */ /* 0x000ea8000c1e1900 */
[----:B------:R-:W2:Y:S02]  /*0900*/  LDG.E R25, desc[UR6][R24.64] ;  /* 0x0000000618197981 */ /* 0x000ea4000c1e1900 */
[----:B--2---:R-:W-:-:S05]  /*0910*/  VIMNMX R21, PT, PT, R22, R25, PT ;  /* 0x0000001916157248 */ /* 0x004fca0003fe0100 */
[----:B------:R0:W-:Y:S04]  /*0920*/  STG.E desc[UR6][R14.64], R21 ;  /* 0x000000150e007986 */ /* 0x0001e8000c101906 */
[----:B------:R0:W-:Y:S02]  /*0930*/  STG.E.U8 desc[UR6][R6.64], R20 ;  /* 0x0000001406007986 */ /* 0x0001e4000c101106 */
.L_x_9:
[----:B------:R-:W-:Y:S05]  /*0940*/  BSYNC.RECONVERGENT B0 ;  /* 0x0000000000007941 */ /* 0x000fea0003800200 */
.L_x_8:
[----:B------:R-:W-:-:S05]  /*0950*/  VIADD R4, R4, 0x4 ;  /* 0x0000000404047836 */ /* 0x000fca0000000000 */
[----:B------:R-:W-:-:S13]  /*0960*/  ISETP.NE.AND P0, PT, R4, R3, PT ;  /* 0x000000030400720c */ /* 0x000fda0003f05270 */
[----:B------:R-:W-:Y:S05]  /*0970*/  @P0 BRA `(.L_x_10) ;  /* 0xfffffff800380947 */ /* 0x000fea000383ffff */
.L_x_1:
[----:B------:R-:W-:-:S13]  /*0980*/  ISETP.NE.AND P0, PT, R0, RZ, PT ;  /* 0x000000ff0000720c */ /* 0x000fda0003f05270 */
[----:B-1----:R-:W-:Y:S05]  /*0990*/  @!P0 EXIT ;  /* 0x000000000000894d */ /* 0x002fea0003800000 */
[----:B0-----:R-:W0:Y:S01]  /*09a0*/  LDC.64 R4, c[0x0][0x380] ;  /* 0x0000e000ff047b82 */ /* 0x001e220000000a00 */
[----:B------:R-:W1:Y:S01]  /*09b0*/  LDCU UR8, c[0x0][0x3a8] ;  /* 0x00007500ff0877ac */ /* 0x000e620008000800 */
[C---:B------:R-:W-:Y:S01]  /*09c0*/  IADD3 R20, P0, PT, R3.reuse, UR4, RZ ;  /* 0x0000000403147c10 */ /* 0x040fe2000ff1e0ff */
[C---:B------:R-:W-:Y:S01]  /*09d0*/  IMAD.WIDE.U32 R22, R3.reuse, 0x4, R16 ;  /* 0x0000000403167825 */ /* 0x040fe200078e0010 */
[----:B------:R-:W2:Y:S03]  /*09e0*/  LDCU UR9, c[0x0][0x3a8] ;  /* 0x00007500ff0977ac */ /* 0x000ea60008000800 */
[----:B------:R-:W-:Y:S02]  /*09f0*/  IMAD.MOV R0, RZ, RZ, -R0 ;  /* 0x000000ffff007224 */ /* 0x000fe400078e0a00 */
[----:B------:R-:W-:Y:S02]  /*0a00*/  IMAD.X R25, RZ, RZ, UR5, P0 ;  /* 0x00000005ff197e24 */ /* 0x000fe400080e06ff */
[----:B-1----:R-:W-:-:S07]  /*0a10*/  IMAD R21, R3, UR8, R2 ;  /* 0x0000000803157c24 */ /* 0x002fce000f8e0202 */
.L_x_13:
[----:B------:R-:W-:-:S05]  /*0a20*/  IMAD.MOV.U32 R24, RZ, RZ, R20 ;  /* 0x000000ffff187224 */ /* 0x000fca00078e0014 */
[----:B------:R-:W4:Y:S01]  /*0a30*/  LDG.E.U8 R2, desc[UR6][R24.64] ;  /* 0x0000000618027981 */ /* 0x000f22000c1e1100 */
[----:B------:R-:W-:-:S04]  /*0a40*/  IADD3 R0, PT, PT, R0, 0x1, RZ ;  /* 0x0000000100007810 */ /* 0x000fc80007ffe0ff */
[----:B------:R-:W-:Y:S02]  /*0a50*/  ISETP.NE.AND P0, PT, R0, RZ, PT ;  /* 0x000000ff0000720c */ /* 0x000fe40003f05270 */
[----:B----4-:R-:W-:-:S13]  /*0a60*/  ISETP.NE.AND P1, PT, R2, RZ, PT ;  /* 0x000000ff0200720c */ /* 0x010fda0003f25270 */
[----:B------:R-:W-:Y:S05]  /*0a70*/  @!P1 BRA `(.L_x_11) ;  /* 0x0000000000649947 */ /* 0x000fea0003800000 */
[----:B0-----:R-:W-:-:S05]  /*0a80*/  IMAD.WIDE R16, R21, 0x4, R4 ;  /* 0x0000000415107825 */ /* 0x001fca00078e0204 */
[----:B------:R-:W4:Y:S01]  /*0a90*/  LDG.E R2, desc[UR6][R16.64] ;  /* 0x0000000610027981 */ /* 0x000f22000c1e1900 */
[----:B------:R-:W-:Y:S01]  /*0aa0*/  BSSY.RECONVERGENT B0, `(.L_x_11) ;  /* 0x0000016000007945 */ /* 0x000fe20003800200 */
[----:B----4-:R-:W-:-:S13]  /*0ab0*/  ISETP.GE.AND P1, PT, R2, 0x1, PT ;  /* 0x000000010200780c */ /* 0x010fda0003f26270 */
[----:B------:R-:W-:Y:S05]  /*0ac0*/  @!P1 BRA `(.L_x_12) ;  /* 0x00000000004c9947 */ /* 0x000fea0003800000 */
[----:B---3--:R-:W-:Y:S02]  /*0ad0*/  IMAD.MOV.U32 R18, RZ, RZ, RZ ;  /* 0x000000ffff127224 */ /* 0x008fe400078e00ff */
[----:B------:R-:W-:-:S05]  /*0ae0*/  IMAD.MOV.U32 R19, RZ, RZ, 0x1 ;  /* 0x00000001ff137424 */ /* 0x000fca00078e00ff */
[----:B------:R-:W3:Y:S02]  /*0af0*/  ATOMG.E.CAS.STRONG.GPU PT, R18, [R10], R18, R19 ;  /* 0x000000120a1273a9 */ /* 0x000ee400001ee113 */
[----:B---3--:R-:W-:-:S13]  /*0b00*/  ISETP.NE.AND P1, PT, R18, 0x1, PT ;  /* 0x000000011200780c */ /* 0x008fda0003f25270 */
[----:B------:R-:W-:Y:S05]  /*0b10*/  @!P1 BRA `(.L_x_12) ;  /* 0x0000000000389947 */ /* 0x000fea0003800000 */
[----:B------:R-:W3:Y:S02]  /*0b20*/  LDG.E.U8 R2, desc[UR6][R8.64] ;  /* 0x0000000608027981 */ /* 0x000ee4000c1e1100 */
[----:B---3--:R-:W-:-:S13]  /*0b30*/  ISETP.NE.AND P1, PT, R2, RZ, PT ;  /* 0x000000ff0200720c */ /* 0x008fda0003f25270 */
[----:B------:R-:W-:Y:S05]  /*0b40*/  @P1 BRA `(.L_x_12) ;  /* 0x00000000002c1947 */ /* 0x000fea0003800000 */
[----:B------:R-:W-:Y:S02]  /*0b50*/  IMAD.MOV.U32 R24, RZ, RZ, 0x1 ;  /* 0x00000001ff187424 */ /* 0x000fe400078e00ff */
[----:B------:R-:W-:Y:S02]  /*0b60*/  IMAD.MOV.U32 R18, RZ, RZ, R22 ;  /* 0x000000ffff127224 */ /* 0x000fe400078e0016 */
[----:B------:R-:W-:Y:S01]  /*0b70*/  IMAD.MOV.U32 R19, RZ, RZ, R23 ;  /* 0x000000ffff137224 */ /* 0x000fe200078e0017 */
[----:B------:R0:W-:Y:S04]  /*0b80*/  STG.E.U8 desc[UR6][R8.64], R24 ;  /* 0x0000001808007986 */ /* 0x0001e8000c101106 */
[----:B------:R0:W-:Y:S04]  /*0b90*/  STG.E desc[UR6][R10.64], RZ ;  /* 0x000000ff0a007986 */ /* 0x0001e8000c101906 */
[----:B------:R0:W-:Y:S04]  /*0ba0*/  STG.E desc[UR6][R12.64], R3 ;  /* 0x000000030c007986 */ /* 0x0001e8000c101906 */
[----:B------:R-:W3:Y:S04]  /*0bb0*/  LDG.E R17, desc[UR6][R16.64] ;  /* 0x0000000610117981 */ /* 0x000ee8000c1e1900 */
[----:B------:R-:W3:Y:S02]  /*0bc0*/  LDG.E R2, desc[UR6][R18.64] ;  /* 0x0000000612027981 */ /* 0x000ee4000c1e1900 */
[----:B---3--:R-:W-:-:S05]  /*0bd0*/  VIMNMX R27, PT, PT, R2, R17, PT ;  /* 0x00000011021b7248 */ /* 0x008fca0003fe0100 */
[----:B------:R0:W-:Y:S04]  /*0be0*/  STG.E desc[UR6][R14.64], R27 ;  /* 0x0000001b0e007986 */ /* 0x0001e8000c101906 */
[----:B------:R0:W-:Y:S02]  /*0bf0*/  STG.E.U8 desc[UR6][R6.64], R24 ;  /* 0x0000001806007986 */ /* 0x0001e4000c101106 */
.L_x_12:
[----:B--2---:R-:W-:Y:S05]  /*0c00*/  BSYNC.RECONVERGENT B0 ;  /* 0x0000000000007941 */ /* 0x004fea0003800200 */
.L_x_11:
[----:B------:R-:W-:Y:S01]  /*0c10*/  IADD3 R22, P1, PT, R22, 0x4, RZ ;  /* 0x0000000416167810 */ /* 0x000fe20007f3e0ff */
[----:B--2---:R-:W-:Y:S01]  /*0c20*/  VIADD R21, R21, UR9 ;  /* 0x0000000915157c36 */ /* 0x004fe20008000000 */
[----:B------:R-:W-:Y:S02]  /*0c30*/  IADD3 R20, P2, PT, R20, 0x1, RZ ;  /* 0x0000000114147810 */ /* 0x000fe40007f5e0ff */
[----:B0-----:R-:W-:Y:S01]  /*0c40*/  IADD3 R3, PT, PT, R3, 0x1, RZ ;  /* 0x0000000103037810 */ /* 0x001fe20007ffe0ff */
[----:B------:R-:W-:Y:S02]  /*0c50*/  IMAD.X R23, RZ, RZ, R23, P1 ;  /* 0x000000ffff177224 */ /* 0x000fe400008e0617 */
[----:B------:R-:W-:Y:S01]  /*0c60*/  IMAD.X R25, RZ, RZ, R25, P2 ;  /* 0x000000ffff197224 */ /* 0x000fe200010e0619 */
[----:B------:R-:W-:Y:S07]  /*0c70*/  @P0 BRA `(.L_x_13) ;  /* 0xfffffffc00680947 */ /* 0x000fee000383ffff */
[----:B------:R-:W-:Y:S05]  /*0c80*/  EXIT ;  /* 0x000000000000794d */ /* 0x000fea0003800000 */
.L_x_14:
        /* <DEDUP_REMOVED lines=15> */
.L_x_30:


//--------------------- .text._Z15cudaBFS_TopDownPiS_S_PbS0_iiS_ --------------------------
	.section	.text._Z15cudaBFS_TopDownPiS_S_PbS0_iiS_,"ax",@progbits
	.align	128
        .global         _Z15cudaBFS_TopDownPiS_S_PbS0_iiS_
        .type           _Z15cudaBFS_TopDownPiS_S_PbS0_iiS_,@function
        .size           _Z15cudaBFS_TopDownPiS_S_PbS0_iiS_,(.L_x_31 - _Z15cudaBFS_TopDownPiS_S_PbS0_iiS_)
        .other          _Z15cudaBFS_TopDownPiS_S_PbS0_iiS_,@"STO_CUDA_ENTRY STV_DEFAULT"
_Z15cudaBFS_TopDownPiS_S_PbS0_iiS_:
.text._Z15cudaBFS_TopDownPiS_S_PbS0_iiS_:
        /* <DEDUP_REMOVED lines=13> */
[----:B-1----:R-:W2:Y:S02]  /*00d0*/  LDG.E.U8 R0, desc[UR12][R4.64] ;  /* 0x0000000c04007981 */ /* 0x002ea4000c1e1100 */
[----:B--2---:R-:W-:-:S13]  /*00e0*/  ISETP.NE.AND P0, PT, R0, RZ, PT ;  /* 0x000000ff0000720c */ /* 0x004fda0003f05270 */
[----:B------:R-:W-:Y:S05]  /*00f0*/  @!P0 EXIT ;  /* 0x000000000000894d */ /* 0x000fea0003800000 */
[----:B------:R-:W0:Y:S01]  /*0100*/  LDCU.64 UR10, c[0x0][0x3a0] ;  /* 0x00007400ff0a77ac */ /* 0x000e220008000a00 */
[----:B------:R-:W-:Y:S01]  /*0110*/  ISETP.GE.AND P0, PT, R6, 0x1, PT ;  /* 0x000000010600780c */ /* 0x000fe20003f06270 */
[----:B------:R-:W-:Y:S01]  /*0120*/  IMAD.MOV.U32 R0, RZ, RZ, 0x1 ;  /* 0x00000001ff007424 */ /* 0x000fe200078e00ff */
[----:B------:R1:W-:Y:S01]  /*0130*/  STG.E.U8 desc[UR12][R4.64], RZ ;  /* 0x000000ff04007986 */ /* 0x0003e2000c10110c */
[----:B0-----:R-:W-:-:S04]  /*0140*/  IADD3 R2, P1, PT, R23, UR10, RZ ;  /* 0x0000000a17027c10 */ /* 0x001fc8000ff3e0ff */
[----:B------:R-:W-:-:S05]  /*0150*/  IADD3.X R3, PT, PT, R3, UR11, RZ, P1, !PT ;  /* 0x0000000b03037c10 */ /* 0x000fca0008ffe4ff */
[----:B------:R1:W-:Y:S01]  /*0160*/  STG.E.U8 desc[UR12][R2.64], R0 ;  /* 0x0000000002007986 */ /* 0x0003e2000c10110c */
[----:B------:R-:W-:Y:S05]  /*0170*/  @!P0 EXIT ;  /* 0x000000000000894d */ /* 0x000fea0003800000 */
[----:B------:R-:W0:Y:S01]  /*0180*/  LDC.64 R10, c[0x0][0x390] ;  /* 0x0000e400ff0a7b82 */ /* 0x000e220000000a00 */
[C---:B------:R-:W-:Y:S01]  /*0190*/  ISETP.GE.U32.AND P0, PT, R6.reuse, 0x4, PT ;  /* 0x000000040600780c */ /* 0x040fe20003f06070 */
[C---:B------:R-:W-:Y:S01]  /*01a0*/  IMAD R22, R23.reuse, R6, RZ ;  /* 0x0000000617167224 */ /* 0x040fe200078e02ff */
[----:B------:R-:W-:Y:S01]  /*01b0*/  LOP3.LUT R9, R6, 0x3, RZ, 0xc0, !PT ;  /* 0x0000000306097812 */ /* 0x000fe200078ec0ff */
[----:B-1----:R-:W-:Y:S02]  /*01c0*/  IMAD.MOV.U32 R5, RZ, RZ, RZ ;  /* 0x000000ffff057224 */ /* 0x002fe400078e00ff */
[----:B0-----:R-:W-:-:S08]  /*01d0*/  IMAD.WIDE R10, R23, 0x4, R10 ;  /* 0x00000004170a7825 */ /* 0x001fd000078e020a */
[----:B------:R-:W-:Y:S05]  /*01e0*/  @!P0 BRA `(.L_x_15) ;  /* 0x00000008007c8947 */ /* 0x000fea0003800000 */
[----:B------:R-:W0:Y:S01]  /*01f0*/  LDC.64 R2, c[0x0][0x380] ;  /* 0x0000e000ff027b82 */ /* 0x000e220000000a00 */
[----:B------:R-:W1:Y:S01]  /*0200*/  LDCU.64 UR8, c[0x0][0x388] ;  /* 0x00007100ff0877ac */ /* 0x000e620008000a00 */
[----:B------:R-:W-:Y:S01]  /*0210*/  LOP3.LUT R6, R6, 0x7ffffffc, RZ, 0xc0, !PT ;  /* 0x7ffffffc06067812 */ /* 0x000fe200078ec0ff */
[----:B------:R-:W-:Y:S01]  /*0220*/  IMAD.MOV.U32 R5, RZ, RZ, R22 ;  /* 0x000000ffff057224 */ /* 0x000fe200078e0016 */
[----:B------:R-:W2:Y:S03]  /*0230*/  LDCU.64 UR6, c[0x0][0x390] ;  /* 0x00007200ff0677ac */ /* 0x000ea60008000a00 */
[----:B------:R-:W-:Y:S01]  /*0240*/  IMAD.MOV R4, RZ, RZ, -R6 ;  /* 0x000000ffff047224 */ /* 0x000fe200078e0a06 */
[----:B------:R-:W3:Y:S01]  /*0250*/  LDC.64 R12, c[0x0][0x380] ;  /* 0x0000e000ff0c7b82 */ /* 0x000ee20000000a00 */
[----:B------:R-:W4:Y:S01]  /*0260*/  LDCU.64 UR4, c[0x0][0x3b0] ;  /* 0x00007600ff0477ac */ /* 0x000f220008000a00 */
[----:B------:R-:W-:-:S04]  /*0270*/  UIADD3 UR10, UP1, UPT, UR10, 0x3, URZ ;  /* 0x000000030a0a7890 */ /* 0x000fc8000ff3e0ff */
[----:B------:R-:W-:Y:S02]  /*0280*/  UIADD3.X UR11, UPT, UPT, URZ, UR11, URZ, UP1, !UPT ;  /* 0x0000000bff0b7290 */ /* 0x000fe40008ffe4ff */
[----:B-1----:R-:W-:Y:S01]  /*0290*/  UIADD3 UR8, UP0, UPT, UR8, 0x8, URZ ;  /* 0x0000000808087890 */ /* 0x002fe2000ff1e0ff */
[----:B------:R-:W-:Y:S01]  /*02a0*/  IMAD.U32 R0, RZ, RZ, UR10 ;  /* 0x0000000aff007e24 */ /* 0x000fe2000f8e00ff */
[----:B--2---:R-:W-:Y:S01]  /*02b0*/  UIADD3 UR6, UP1, UPT, UR6, 0x8, URZ ;  /* 0x0000000806067890 */ /* 0x004fe2000ff3e0ff */
[----:B0-----:R-:W-:Y:S01]  /*02c0*/  IMAD.WIDE R2, R22, 0x4, R2 ;  /* 0x0000000416027825 */ /* 0x001fe200078e0202 */
[----:B------:R-:W-:Y:S02]  /*02d0*/  UIADD3.X UR9, UPT, UPT, URZ, UR9, URZ, UP0, !UPT ;  /* 0x00000009ff097290 */ /* 0x000fe400087fe4ff */
[----:B------:R-:W-:Y:S01]  /*02e0*/  UIADD3.X UR7, UPT, UPT, URZ, UR7, URZ, UP1, !UPT ;  /* 0x00000007ff077290 */ /* 0x000fe20008ffe4ff */
[----:B------:R-:W-:Y:S01]  /*02f0*/  IMAD.U32 R15, RZ, RZ, UR11 ;  /* 0x0000000bff0f7e24 */ /* 0x000fe2000f8e00ff */
[----:B------:R-:W-:Y:S01]  /*0300*/  UIADD3 UR14, UP0, UPT, UR16, 0x1, URZ ;  /* 0x00000001100e7890 */ /* 0x000fe2000ff1e0ff */
[----:B------:R-:W-:Y:S01]  /*0310*/  IADD3 R8, P0, PT, R2, 0x8, RZ ;  /* 0x0000000802087810 */ /* 0x000fe20007f1e0ff */
[----:B----4-:R-:W-:Y:S01]  /*0320*/  UIADD3 UR4, UP1, UPT, UR4, 0x8, URZ ;  /* 0x0000000804047890 */ /* 0x010fe2000ff3e0ff */
[----:B------:R-:W-:Y:S01]  /*0330*/  IMAD.U32 R16, RZ, RZ, UR8 ;  /* 0x00000008ff107e24 */ /* 0x000fe2000f8e00ff */
[----:B------:R-:W-:Y:S01]  /*0340*/  UIADD3.X UR15, UPT, UPT, URZ, UR17, URZ, UP0, !UPT ;  /* 0x00000011ff0f7290 */ /* 0x000fe200087fe4ff */
[----:B------:R-:W-:Y:S01]  /*0350*/  IMAD.U32 R18, RZ, RZ, UR6 ;  /* 0x00000006ff127e24 */ /* 0x000fe2000f8e00ff */
[----:B------:R-:W-:Y:S01]  /*0360*/  UIADD3.X UR5, UPT, UPT, URZ, UR5, URZ, UP1, !UPT ;  /* 0x00000005ff057290 */ /* 0x000fe20008ffe4ff */
[----:B------:R-:W-:-:S02]  /*0370*/  IMAD.X R7, RZ, RZ, R3, P0 ;  /* 0x000000ffff077224 */ /* 0x000fc400000e0603 */
[----:B------:R-:W-:Y:S01]  /*0380*/  IMAD.U32 R2, RZ, RZ, UR14 ;  /* 0x0000000eff027e24 */ /* 0x000fe2000f8e00ff */
[----:B------:R-:W-:Y:S01]  /*0390*/  MOV R3, UR15 ;  /* 0x0000000f00037c02 */ /* 0x000fe20008000f00 */
[----:B------:R-:W-:Y:S01]  /*03a0*/  IMAD.U32 R20, RZ, RZ, UR4 ;  /* 0x00000004ff147e24 */ /* 0x000fe2000f8e00ff */
[----:B------:R-:W-:Y:S01]  /*03b0*/  MOV R21, UR5 ;  /* 0x0000000500157c02 */ /* 0x000fe20008000f00 */
[----:B------:R-:W-:Y:S02]  /*03c0*/  IMAD.U32 R17, RZ, RZ, UR9 ;  /* 0x00000009ff117e24 */ /* 0x000fe4000f8e00ff */
[----:B---3--:R-:W-:-:S07]  /*03d0*/  IMAD.U32 R19, RZ, RZ, UR7 ;  /* 0x00000007ff137e24 */ /* 0x008fce000f8e00ff */
.L_x_24:
[----:B------:R-:W-:Y:S02]  /*03e0*/  IMAD.MOV.U32 R26, RZ, RZ, R2 ;  /* 0x000000ffff1a7224 */ /* 0x000fe400078e0002 */
[----:B------:R-:W-:-:S05]  /*03f0*/  IMAD.MOV.U32 R27, RZ, RZ, R3 ;  /* 0x000000ffff1b7224 */ /* 0x000fca00078e0003 */
[----:B------:R-:W2:Y:S01]  /*0400*/  LDG.E.U8 R2, desc[UR12][R26.64+-0x1] ;  /* 0xffffff0c1a027981 */ /* 0x000ea2000c1e1100 */
[----:B------:R-:W-:Y:S02]  /*0410*/  IMAD.MOV.U32 R24, RZ, RZ, R8 ;  /* 0x000000ffff187224 */ /* 0x000fe400078e0008 */
[----:B------:R-:W-:Y:S02]  /*0420*/  IMAD.MOV.U32 R25, RZ, RZ, R7 ;  /* 0x000000ffff197224 */ /* 0x000fe400078e0007 */
[----:B------:R-:W-:Y:S01]  /*0430*/  IMAD.MOV.U32 R14, RZ, RZ, R0 ;  /* 0x000000ffff0e7224 */ /* 0x000fe200078e0000 */
[----:B--2---:R-:W-:-:S13]  /*0440*/  ISETP.NE.AND P0, PT, R2, RZ, PT ;  /* 0x000000ff0200720c */ /* 0x004fda0003f05270 */
[----:B------:R-:W-:Y:S05]  /*0450*/  @P0 BRA `(.L_x_16) ;  /* 0x0000000000600947 */ /* 0x000fea0003800000 */
[----:B------:R-:W2:Y:S02]  /*0460*/  LDG.E.U8 R0, desc[UR12][R14.64+-0x3] ;  /* 0xfffffd0c0e007981 */ /* 0x000ea4000c1e1100 */
[----:B--2---:R-:W-:-:S13]  /*0470*/  ISETP.NE.AND P0, PT, R0, RZ, PT ;  /* 0x000000ff0000720c */ /* 0x004fda0003f05270 */
[----:B------:R-:W-:Y:S05]  /*0480*/  @P0 BRA `(.L_x_16) ;  /* 0x0000000000540947 */ /* 0x000fea0003800000 */
[----:B------:R-:W-:-:S05]  /*0490*/  IMAD.WIDE R28, R5, 0x4, R12 ;  /* 0x00000004051c7825 */ /* 0x000fca00078e020c */
[----:B------:R-:W2:Y:S01]  /*04a0*/  LDG.E R0, desc[UR12][R28.64] ;  /* 0x0000000c1c007981 */ /* 0x000ea2000c1e1900 */
[----:B------:R-:W-:Y:S01]  /*04b0*/  BSSY.RECONVERGENT B0, `(.L_x_16) ;  /* 0x0000012000007945 */ /* 0x000fe20003800200 */
[----:B--2---:R-:W-:-:S13]  /*04c0*/  ISETP.GE.AND P0, PT, R0, 0x1, PT ;  /* 0x000000010000780c */ /* 0x004fda0003f06270 */
[----:B------:R-:W-:Y:S05]  /*04d0*/  @!P0 BRA `(.L_x_17) ;  /* 0x00000000003c8947 */ /* 0x000fea0003800000 */
[----:B------:R-:W-:Y:S02]  /*04e0*/  HFMA2 R2, -RZ, RZ, 0, 0 ;  /* 0x00000000ff027431 */ /* 0x000fe400000001ff */
[----:B------:R-:W-:-:S05]  /*04f0*/  IMAD.MOV.U32 R3, RZ, RZ, 0x1 ;  /* 0x00000001ff037424 */ /* 0x000fca00078e00ff */
[----:B------:R-:W2:Y:S02]  /*0500*/  ATOMG.E.CAS.STRONG.GPU PT, R2, [R20+-0x8], R2, R3 ;  /* 0xfffff802140273a9 */ /* 0x000ea400001ee103 */
[----:B--2---:R-:W-:-:S13]  /*0510*/  ISETP.NE.AND P0, PT, R2, 0x1, PT ;  /* 0x000000010200780c */ /* 0x004fda0003f05270 */
[----:B------:R-:W-:Y:S05]  /*0520*/  @!P0 BRA `(.L_x_17) ;  /* 0x0000000000288947 */ /* 0x000fea0003800000 */
[----:B------:R-:W2:Y:S01]  /*0530*/  LDG.E.U8 R0, desc[UR12][R26.64+-0x1] ;  /* 0xffffff0c1a007981 */ /* 0x000ea2000c1e1100 */
[----:B------:R-:W-:Y:S01]  /*0540*/  IMAD.MOV.U32 R2, RZ, RZ, 0x1 ;  /* 0x00000001ff027424 */ /* 0x000fe200078e00ff */
[----:B--2---:R-:W-:-:S13]  /*0550*/  ISETP.NE.AND P0, PT, R0, RZ, PT ;  /* 0x000000ff0000720c */ /* 0x004fda0003f05270 */
[----:B------:R0:W-:Y:S04]  /*0560*/  @!P0 STG.E.U8 desc[UR12][R26.64+-0x1], R2 ;  /* 0xffffff021a008986 */ /* 0x0001e8000c10110c */
[----:B------:R0:W-:Y:S04]  /*0570*/  @!P0 STG.E desc[UR12][R20.64+-0x8], RZ ;  /* 0xfffff8ff14008986 */ /* 0x0001e8000c10190c */
[----:B------:R0:W-:Y:S04]  /*0580*/  @!P0 STG.E desc[UR12][R16.64+-0x8], R23 ;  /* 0xfffff81710008986 */ /* 0x0001e8000c10190c */
[----:B------:R-:W2:Y:S04]  /*0590*/  @!P0 LDG.E R29, desc[UR12][R28.64] ;  /* 0x0000000c1c1d8981 */ /* 0x000ea8000c1e1900 */
[----:B------:R-:W2:Y:S02]  /*05a0*/  @!P0 LDG.E R0, desc[UR12][R10.64] ;  /* 0x0000000c0a008981 */ /* 0x000ea4000c1e1900 */
[----:B--2---:R-:W-:-:S05]  /*05b0*/  @!P0 VIMNMX R3, PT, PT, R0, R29, PT ;  /* 0x0000001d00038248 */ /* 0x004fca0003fe0100 */
[----:B------:R0:W-:Y:S02]  /*05c0*/  @!P0 STG.E desc[UR12][R18.64+-0x8], R3 ;  /* 0xfffff80312008986 */ /* 0x0001e4000c10190c */
.L_x_17:
[----:B------:R-:W-:Y:S05]  /*05d0*/  BSYNC.RECONVERGENT B0 ;  /* 0x0000000000007941 */ /* 0x000fea0003800200 */
.L_x_16:
[----:B------:R-:W2:Y:S02]  /*05e0*/  LDG.E.U8 R0, desc[UR12][R26.64] ;  /* 0x0000000c1a007981 */ /* 0x000ea4000c1e1100 */
[----:B--2---:R-:W-:-:S13]  /*05f0*/  ISETP.NE.AND P0, PT, R0, RZ, PT ;  /* 0x000000ff0000720c */ /* 0x004fda0003f05270 */
[----:B------:R-:W-:Y:S05]  /*0600*/  @P0 BRA `(.L_x_18) ;  /* 0x00000000005c0947 */ /* 0x000fea0003800000 */
[----:B------:R-:W2:Y:S02]  /*0610*/  LDG.E.U8 R0, desc[UR12][R14.64+-0x2] ;  /* 0xfffffe0c0e007981 */ /* 0x000ea4000c1e1100 */
[----:B--2---:R-:W-:-:S13]  /*0620*/  ISETP.NE.AND P0, PT, R0, RZ, PT ;  /* 0x000000ff0000720c */ /* 0x004fda0003f05270 */
[----:B------:R-:W-:Y:S05]  /*0630*/  @P0 BRA `(.L_x_18) ;  /* 0x0000000000500947 */ /* 0x000fea0003800000 */
[----:B------:R-:W2:Y:S01]  /*0640*/  LDG.E R0, desc[UR12][R24.64+-0x4] ;  /* 0xfffffc0c18007981 */ /* 0x000ea2000c1e1900 */
[----:B------:R-:W-:Y:S01]  /*0650*/  BSSY.RECONVERGENT B0, `(.L_x_18) ;  /* 0x0000012000007945 */ /* 0x000fe20003800200 */
[----:B--2---:R-:W-:-:S13]  /*0660*/  ISETP.GE.AND P0, PT, R0, 0x1, PT ;  /* 0x000000010000780c */ /* 0x004fda0003f06270 */
[----:B------:R-:W-:Y:S05]  /*0670*/  @!P0 BRA `(.L_x_19) ;  /* 0x00000000003c8947 */ /* 0x000fea0003800000 */
[----:B0-----:R-:W-:Y:S02]  /*0680*/  IMAD.MOV.U32 R2, RZ, RZ, RZ ;  /* 0x000000ffff027224 */ /* 0x001fe400078e00ff */
        /* <DEDUP_REMOVED lines=14> */
.L_x_19:
[----:B------:R-:W-:Y:S05]  /*0770*/  BSYNC.RECONVERGENT B0 ;  /* 0x0000000000007941 */ /* 0x000fea0003800200 */
.L_x_18:
        /* <DEDUP_REMOVED lines=10> */
[----:B01----:R-:W-:Y:S02]  /*0820*/  IMAD.MOV.U32 R2, RZ, RZ, RZ ;  /* 0x000000ffff027224 */ /* 0x003fe400078e00ff */
[----:B------:R-:W-:-:S05]  /*0830*/  IMAD.MOV.U32 R3, RZ, RZ, 0x1 ;  /* 0x00000001ff037424 */ /* 0x000fca00078e00ff */
[----:B------:R-:W2:Y:S02]  /*0840*/  ATOMG.E.CAS.STRONG.GPU PT, R2, [R20], R2, R3 ;  /* 0x00000002140273a9 */ /* 0x000ea400001ee103 */
[----:B--2---:R-:W-:-:S13]  /*0850*/  ISETP.NE.AND P0, PT, R2, 0x1, PT ;  /* 0x000000010200780c */ /* 0x004fda0003f05270 */
[----:B------:R-:W-:Y:S05]  /*0860*/  @!P0 BRA `(.L_x_21) ;  /* 0x0000000000288947 */ /* 0x000fea0003800000 */
[----:B------:R-:W2:Y:S01]  /*0870*/  LDG.E.U8 R0, desc[UR12][R26.64+0x1] ;  /* 0x0000010c1a007981 */ /* 0x000ea2000c1e1100 */
[----:B------:R-:W-:Y:S02]  /*0880*/  MOV R2, 0x1 ;  /* 0x0000000100027802 */ /* 0x000fe40000000f00 */
[----:B--2---:R-:W-:-:S13]  /*0890*/  ISETP.NE.AND P0, PT, R0, RZ, PT ;  /* 0x000000ff0000720c */ /* 0x004fda0003f05270 */
[----:B------:R2:W-:Y:S04]  /*08a0*/  @!P0 STG.E.U8 desc[UR12][R26.64+0x1], R2 ;  /* 0x000001021a008986 */ /* 0x0005e8000c10110c */
[----:B------:R2:W-:Y:S04]  /*08b0*/  @!P0 STG.E desc[UR12][R20.64], RZ ;  /* 0x000000ff14008986 */ /* 0x0005e8000c10190c */
[----:B------:R2:W-:Y:S04]  /*08c0*/  @!P0 STG.E desc[UR12][R16.64], R23 ;  /* 0x0000001710008986 */ /* 0x0005e8000c10190c */
[----:B------:R-:W3:Y:S04]  /*08d0*/  @!P0 LDG.E R0, desc[UR12][R10.64] ;  /* 0x0000000c0a008981 */ /* 0x000ee8000c1e1900 */
[----:B------:R-:W3:Y:S02]  /*08e0*/  @!P0 LDG.E R3, desc[UR12][R24.64] ;  /* 0x0000000c18038981 */ /* 0x000ee4000c1e1900 */
[----:B---3--:R-:W-:-:S05]  /*08f0*/  @!P0 VIMNMX R3, PT, PT, R0, R3, PT ;  /* 0x0000000300038248 */ /* 0x008fca0003fe0100 */
[----:B------:R2:W-:Y:S02]  /*0900*/  @!P0 STG.E desc[UR12][R18.64], R3 ;  /* 0x0000000312008986 */ /* 0x0005e4000c10190c */
.L_x_21:
[----:B------:R-:W-:Y:S05]  /*0910*/  BSYNC.RECONVERGENT B0 ;  /* 0x0000000000007941 */ /* 0x000fea0003800200 */
.L_x_20:
[----:B------:R-:W3:Y:S02]  /*0920*/  LDG.E.U8 R0, desc[UR12][R26.64+0x2] ;  /* 0x0000020c1a007981 */ /* 0x000ee4000c1e1100 */
[----:B---3--:R-:W-:-:S13]  /*0930*/  ISETP.NE.AND P0, PT, R0, RZ, PT ;  /* 0x000000ff0000720c */ /* 0x008fda0003f05270 */
[----:B------:R-:W-:Y:S05]  /*0940*/  @P0 BRA `(.L_x_22) ;  /* 0x0000000000600947 */ /* 0x000fea0003800000 */
[----:B------:R-:W3:Y:S02]  /*0950*/  LDG.E.U8 R0, desc[UR12][R14.64] ;  /* 0x0000000c0e007981 */ /* 0x000ee4000c1e1100 */
[----:B---3--:R-:W-:-:S13]  /*0960*/  ISETP.NE.AND P0, PT, R0, RZ, PT ;  /* 0x000000ff0000720c */ /* 0x008fda0003f05270 */
[----:B------:R-:W-:Y:S05]  /*0970*/  @P0 BRA `(.L_x_22) ;  /* 0x0000000000540947 */ /* 0x000fea0003800000 */
[----:B------:R-:W3:Y:S01]  /*0980*/  LDG.E R0, desc[UR12][R24.64+0x4] ;  /* 0x0000040c18007981 */ /* 0x000ee2000c1e1900 */
[----:B------:R-:W-:Y:S01]  /*0990*/  BSSY.RECONVERGENT B0, `(.L_x_22) ;  /* 0x0000013000007945 */ /* 0x000fe20003800200 */
[----:B---3--:R-:W-:-:S13]  /*09a0*/  ISETP.GE.AND P0, PT, R0, 0x1, PT ;  /* 0x000000010000780c */ /* 0x008fda0003f06270 */
[----:B------:R-:W-:Y:S05]  /*09b0*/  @!P0 BRA `(.L_x_23) ;  /* 0x0000000000408947 */ /* 0x000fea0003800000 */
[----:B012---:R-:W-:Y:S02]  /*09c0*/  IMAD.MOV.U32 R2, RZ, RZ, RZ ;  /* 0x000000ffff027224 */ /* 0x007fe400078e00ff */
[----:B------:R-:W-:-:S05]  /*09d0*/  IMAD.MOV.U32 R3, RZ, RZ, 0x1 ;  /* 0x00000001ff037424 */ /* 0x000fca00078e00ff */
[----:B------:R-:W2:Y:S02]  /*09e0*/  ATOMG.E.CAS.STRONG.GPU PT, R2, [R20+0x4], R2, R3 ;  /* 0x00000402140273a9 */ /* 0x000ea400001ee103 */
        /* <DEDUP_REMOVED lines=12> */
[----:B------:R3:W-:Y:S02]  /*0ab0*/  STG.E desc[UR12][R18.64+0x4], R3 ;  /* 0x0000040312007986 */ /* 0x0007e4000c10190c */
.L_x_23:
[----:B------:R-:W-:Y:S05]  /*0ac0*/  BSYNC.RECONVERGENT B0 ;  /* 0x0000000000007941 */ /* 0x000fea0003800200 */
.L_x_22:
[----:B0123--:R-:W-:Y:S01]  /*0ad0*/  IADD3 R2, P0, PT, R26, 0x4, RZ ;  /* 0x000000041a027810 */ /* 0x00ffe20007f1e0ff */
[----:B------:R-:W-:Y:S01]  /*0ae0*/  VIADD R4, R4, 0x4 ;  /* 0x0000000404047836 */ /* 0x000fe20000000000 */
[----:B------:R-:W-:Y:S01]  /*0af0*/  IADD3 R8, P1, PT, R24, 0x10, RZ ;  /* 0x0000001018087810 */ /* 0x000fe20007f3e0ff */
[----:B------:R-:W-:Y:S01]  /*0b00*/  VIADD R5, R5, 0x4 ;  /* 0x0000000405057836 */ /* 0x000fe20000000000 */
[----:B------:R-:W-:Y:S01]  /*0b10*/  IADD3 R0, P2, PT, R14, 0x4, RZ ;  /* 0x000000040e007810 */ /* 0x000fe20007f5e0ff */
[----:B------:R-:W-:Y:S01]  /*0b20*/  IMAD.X R3, RZ, RZ, R27, P0 ;  /* 0x000000ffff037224 */ /* 0x000fe200000e061b */
[----:B------:R-:W-:Y:S01]  /*0b30*/  ISETP.NE.AND P0, PT, R4, RZ, PT ;  /* 0x000000ff0400720c */ /* 0x000fe20003f05270 */
[----:B------:R-:W-:Y:S01]  /*0b40*/  IMAD.X R7, RZ, RZ, R25, P1 ;  /* 0x000000ffff077224 */ /* 0x000fe200008e0619 */
[----:B------:R-:W-:Y:S02]  /*0b50*/  IADD3.X R15, PT, PT, RZ, R15, RZ, P2, !PT ;  /* 0x0000000fff0f7210 */ /* 0x000fe400017fe4ff */
[----:B------:R-:W-:-:S02]  /*0b60*/  IADD3 R16, P1, PT, R16, 0x10, RZ ;  /* 0x0000001010107810 */ /* 0x000fc40007f3e0ff */
[----:B------:R-:W-:Y:S02]  /*0b70*/  IADD3 R18, P2, PT, R18, 0x10, RZ ;  /* 0x0000001012127810 */ /* 0x000fe40007f5e0ff */
[----:B------:R-:W-:Y:S01]  /*0b80*/  IADD3 R20, P3, PT, R20, 0x10, RZ ;  /* 0x0000001014147810 */ /* 0x000fe20007f7e0ff */
[----:B------:R-:W-:Y:S02]  /*0b90*/  IMAD.X R17, RZ, RZ, R17, P1 ;  /* 0x000000ffff117224 */ /* 0x000fe400008e0611 */
[----:B------:R-:W-:Y:S02]  /*0ba0*/  IMAD.X R19, RZ, RZ, R19, P2 ;  /* 0x000000ffff137224 */ /* 0x000fe400010e0613 */
[----:B------:R-:W-:Y:S01]  /*0bb0*/  IMAD.X R21, RZ, RZ, R21, P3 ;  /* 0x000000ffff157224 */ /* 0x000fe200018e0615 */
[----:B------:R-:W-:Y:S07]  /*0bc0*/  @P0 BRA `(.L_x_24) ;  /* 0xfffffff800040947 */ /* 0x000fee000383ffff */
[----:B------:R-:W-:-:S07]  /*0bd0*/  IMAD.MOV.U32 R5, RZ, RZ, R6 ;  /* 0x000000ffff057224 */ /* 0x000fce00078e0006 */
.L_x_15:
[----:B------:R-:W-:-:S13]  /*0be0*/  ISETP.NE.AND P0, PT, R9, RZ, PT ;  /* 0x000000ff0900720c */ /* 0x000fda0003f05270 */
[----:B------:R-:W-:Y:S05]  /*0bf0*/  @!P0 EXIT ;  /* 0x000000000000894d */ /* 0x000fea0003800000 */
[----:B------:R-:W0:Y:S01]  /*0c00*/  LDC.64 R16, c[0x0][0x390] ;  /* 0x0000e400ff107b82 */ /* 0x000e220000000a00 */
[----:B------:R-:W1:Y:S01]  /*0c10*/  LDCU.64 UR4, c[0x0][0x3a0] ;  /* 0x00007400ff0477ac */ /* 0x000e620008000a00 */
[----:B------:R-:W-:Y:S01]  /*0c20*/  IMAD.IADD R15, R22, 0x1, R5 ;  /* 0x00000001160f7824 */ /* 0x000fe200078e0205 */
[----:B------:R-:W2:Y:S05]  /*0c30*/  LDCU.64 UR6, c[0x0][0x398] ;  /* 0x00007300ff0677ac */ /* 0x000eaa0008000a00 */
[----:B------:R-:W3:Y:S08]  /*0c40*/  LDC.64 R18, c[0x0][0x388] ;  /* 0x0000e200ff127b82 */ /* 0x000ef00000000a00 */
[----:B------:R-:W4:Y:S01]  /*0c50*/  LDC.64 R6, c[0x0][0x3b0] ;  /* 0x0000ec00ff067b82 */ /* 0x000f220000000a00 */
[----:B-1----:R-:W-:-:S02]  /*0c60*/  IADD3 R14, P0, PT, R5, UR4, RZ ;  /* 0x00000004050e7c10 */ /* 0x002fc4000ff1e0ff */
[----:B--2---:R-:W-:-:S05]  /*0c70*/  IADD3 R4, P1, PT, R5, UR6, RZ ;  /* 0x0000000605047c10 */ /* 0x004fca000ff3e0ff */
[----:B------:R-:W1:Y:S01]  /*0c80*/  LDC.64 R2, c[0x0][0x380] ;  /* 0x0000e000ff027b82 */ /* 0x000e620000000a00 */
[----:B0-----:R-:W-:-:S04]  /*0c90*/  IMAD.WIDE.U32 R16, R5, 0x4, R16 ;  /* 0x0000000405107825 */ /* 0x001fc800078e0010 */
[----:B------:R-:W-:Y:S01]  /*0ca0*/  IMAD.X R21, RZ, RZ, UR5, P0 ;  /* 0x00000005ff157e24 */ /* 0x000fe200080e06ff */
[----:B------:R-:W-:Y:S01]  /*0cb0*/  MOV R0, R16 ;  /* 0x0000001000007202 */ /* 0x000fe20000000f00 */
[----:B---3--:R-:W-:-:S04]  /*0cc0*/  IMAD.WIDE.U32 R18, R5, 0x4, R18 ;  /* 0x0000000405127825 */ /* 0x008fc800078e0012 */
[----:B------:R-:W-:Y:S02]  /*0cd0*/  IMAD.MOV.U32 R16, RZ, RZ, R18 ;  /* 0x000000ffff107224 */ /* 0x000fe400078e0012 */
[----:B------:R-:W-:Y:S02]  /*0ce0*/  IMAD.MOV R18, RZ, RZ, -R9 ;  /* 0x000000ffff127224 */ /* 0x000fe400078e0a09 */
[----:B----4-:R-:W-:-:S04]  /*0cf0*/  IMAD.WIDE.U32 R6, R5, 0x4, R6 ;  /* 0x0000000405067825 */ /* 0x010fc800078e0006 */
[----:B------:R-:W-:-:S07]  /*0d00*/  IMAD.X R5, RZ, RZ, UR7, P1 ;  /* 0x00000007ff057e24 */ /* 0x000fce00088e06ff */
.L_x_27:
[----:B------:R-:W2:Y:S02]  /*0d10*/  LDG.E.U8 R8, desc[UR12][R4.64] ;  /* 0x0000000c04087981 */ /* 0x000ea4000c1e1100 */
[----:B--2---:R-:W-:-:S13]  /*0d20*/  ISETP.NE.AND P0, PT, R8, RZ, PT ;  /* 0x000000ff0800720c */ /* 0x004fda0003f05270 */
[----:B------:R-:W-:Y:S05]  /*0d30*/  @P0 BRA `(.L_x_25) ;  /* 0x0000000000780947 */ /* 0x000fea0003800000 */
[----:B------:R-:W-:-:S05]  /*0d40*/  IMAD.MOV.U32 R20, RZ, RZ, R14 ;  /* 0x000000ffff147224 */ /* 0x000fca00078e000e */
[----:B------:R-:W2:Y:S02]  /*0d50*/  LDG.E.U8 R8, desc[UR12][R20.64] ;  /* 0x0000000c14087981 */ /* 0x000ea4000c1e1100 */
[----:B--2---:R-:W-:-:S13]  /*0d60*/  ISETP.NE.AND P0, PT, R8, RZ, PT ;  /* 0x000000ff0800720c */ /* 0x004fda0003f05270 */
[----:B------:R-:W-:Y:S05]  /*0d70*/  @P0 BRA `(.L_x_25) ;  /* 0x0000000000680947 */ /* 0x000fea0003800000 */
[----:B-1----:R-:W-:-:S05]  /*0d80*/  IMAD.WIDE R8, R15, 0x4, R2 ;  /* 0x000000040f087825 */ /* 0x002fca00078e0202 */
        /* <DEDUP_REMOVED lines=10> */
[----:B--2---:R-:W-:-:S13]  /*0e30*/  ISETP.NE.AND P0, PT, R12, RZ, PT ;  /* 0x000000ff0c00720c */ /* 0x004fda0003f05270 */
[----:B------:R-:W-:Y:S05]  /*0e40*/  @P0 BRA `(.L_x_26) ;  /* 0x0000000000300947 */ /* 0x000fea0003800000 */
[----:B------:R-:W-:Y:S02]  /*0e50*/  IMAD.MOV.U32 R22, RZ, RZ, 0x1 ;  /* 0x00000001ff167424 */ /* 0x000fe400078e00ff */
[----:B------:R-:W-:Y:S02]  /*0e60*/  IMAD.MOV.U32 R12, RZ, RZ, R16 ;  /* 0x000000ffff0c7224 */ /* 0x000fe400078e0010 */
[----:B------:R-:W-:Y:S01]  /*0e70*/  IMAD.MOV.U32 R13, RZ, RZ, R19 ;  /* 0x000000ffff0d7224 */ /* 0x000fe200078e0013 */
[----:B------:R0:W-:Y:S04]  /*0e80*/  STG.E.U8 desc[UR12][R4.64], R22 ;  /* 0x0000001604007986 */ /* 0x0001e8000c10110c */
[----:B------:R0:W-:Y:S04]  /*0e90*/  STG.E desc[UR12][R6.64], RZ ;  /* 0x000000ff06007986 */ /* 0x0001e8000c10190c */
[----:B------:R0:W-:Y:S04]  /*0ea0*/  STG.E desc[UR12][R12.64], R23 ;  /* 0x000000170c007986 */ /* 0x0001e8000c10190c */
[----:B------:R1:W2:Y:S04]  /*0eb0*/  LDG.E R9, desc[UR12][R8.64] ;  /* 0x0000000c08097981 */ /* 0x0002a8000c1e1900 */
[----:B------:R-:W2:Y:S01]  /*0ec0*/  LDG.E R20, desc[UR12][R10.64] ;  /* 0x0000000c0a147981 */ /* 0x000ea2000c1e1900 */
[----:B-1----:R-:W-:Y:S01]  /*0ed0*/  IMAD.MOV.U32 R8, RZ, RZ, R0 ;  /* 0x000000ffff087224 */ /* 0x002fe200078e0000 */
[----:B--2---:R-:W-:Y:S01]  /*0ee0*/  VIMNMX R25, PT, PT, R20, R9, PT ;  /* 0x0000000914197248 */ /* 0x004fe20003fe0100 */
[----:B------:R-:W-:-:S05]  /*0ef0*/  IMAD.MOV.U32 R9, RZ, RZ, R17 ;  /* 0x000000ffff097224 */ /* 0x000fca00078e0011 */
[----:B------:R0:W-:Y:S02]  /*0f00*/  STG.E desc[UR12][R8.64], R25 ;  /* 0x0000001908007986 */ /* 0x0001e4000c10190c */
.L_x_26:
[----:B------:R-:W-:Y:S05]  /*0f10*/  BSYNC.RECONVERGENT B0 ;  /* 0x0000000000007941 */ /* 0x000fea0003800200 */
.L_x_25:
[----:B------:R-:W-:Y:S01]  /*0f20*/  VIADD R18, R18, 0x1 ;  /* 0x0000000112127836 */ /* 0x000fe20000000000 */
[----:B------:R-:W-:Y:S01]  /*0f30*/  IADD3 R0, P2, PT, R0, 0x4, RZ ;  /* 0x0000000400007810 */ /* 0x000fe20007f5e0ff */
[----:B------:R-:W-:Y:S01]  /*0f40*/  VIADD R15, R15, 0x1 ;  /* 0x000000010f0f7836 */ /* 0x000fe20000000000 */
[----:B------:R-:W-:Y:S02]  /*0f50*/  IADD3 R16, P3, PT, R16, 0x4, RZ ;  /* 0x0000000410107810 */ /* 0x000fe40007f7e0ff */
[----:B------:R-:W-:Y:S01]  /*0f60*/  ISETP.NE.AND P0, PT, R18, RZ, PT ;  /* 0x000000ff1200720c */ /* 0x000fe20003f05270 */
[----:B------:R-:W-:Y:S01]  /*0f70*/  IMAD.X R17, RZ, RZ, R17, P2 ;  /* 0x000000ffff117224 */ /* 0x000fe200010e0611 */
[----:B0-----:R-:W-:Y:S01]  /*0f80*/  IADD3 R4, P5, PT, R4, 0x1, RZ ;  /* 0x0000000104047810 */ /* 0x001fe20007fbe0ff */
[----:B------:R-:W-:Y:S01]  /*0f90*/  IMAD.X R19, RZ, RZ, R19, P3 ;  /* 0x000000ffff137224 */ /* 0x000fe200018e0613 */
[----:B------:R-:W-:Y:S02]  /*0fa0*/  IADD3 R14, P4, PT, R14, 0x1, RZ ;  /* 0x000000010e0e7810 */ /* 0x000fe40007f9e0ff */
[----:B------:R-:W-:Y:S01]  /*0fb0*/  IADD3 R6, P1, PT, R6, 0x4, RZ ;  /* 0x0000000406067810 */ /* 0x000fe20007f3e0ff */
[----:B------:R-:W-:-:S02]  /*0fc0*/  IMAD.X R5, RZ, RZ, R5, P5 ;  /* 0x000000ffff057224 */ /* 0x000fc400028e0605 */
[----:B------:R-:W-:Y:S01]  /*0fd0*/  IMAD.X R21, RZ, RZ, R21, P4 ;  /* 0x000000ffff157224 */ /* 0x000fe200020e0615 */
[----:B------:R-:W-:-:S03]  /*0fe0*/  IADD3.X R7, PT, PT, RZ, R7, RZ, P1, !PT ;  /* 0x00000007ff077210 */ /* 0x000fc60000ffe4ff */
[----:B------:R-:W-:Y:S06]  /*0ff0*/  @P0 BRA `(.L_x_27) ;  /* 0xfffffffc00440947 */ /* 0x000fec000383ffff */
[----:B------:R-:W-:Y:S05]  /*1000*/  EXIT ;  /* 0x000000000000794d */ /* 0x000fea0003800000 */
.L_x_28:
        /* <DEDUP_REMOVED lines=15> */
.L_x_31:


//--------------------- .nv.shared.reserved.0     --------------------------
	.section	.nv.shared.reserved.0,"aw",@nobits
	.weak		__nv_reservedSMEM_offset_0_alias
	.size		__nv_reservedSMEM_offset_0_alias, 0, 64
	.other		__nv_reservedSMEM_offset_0_alias,@"STO_CUDA_RESERVED_SHARED STV_DEFAULT"
__nv_reservedSMEM_offset_0_alias:
	.zero		0
	.zero		64


//--------------------- .nv.constant0._Z16cudaAugment_pathPiPbiS_i --------------------------
	.section	.nv.constant0._Z16cudaAugment_pathPiPbiS_i,"a",@progbits
	.sectionflags	@""
	.align	4
.nv.constant0._Z16cudaAugment_pathPiPbiS_i:
	.zero		932


//--------------------- .nv.constant0._Z16cudaBFS_BottomUpPiS_S_PbS0_iiS_ --------------------------
	.section	.nv.constant0._Z16cudaBFS_BottomUpPiS_S_PbS0_iiS_,"a",@progbits
	.sectionflags	@""
	.align	4
.nv.constant0._Z16cudaBFS_BottomUpPiS_S_PbS0_iiS_:
	.zero		952


//--------------------- .nv.constant0._Z15cudaBFS_TopDownPiS_S_PbS0_iiS_ --------------------------
	.section	.nv.constant0._Z15cudaBFS_TopDownPiS_S_PbS0_iiS_,"a",@progbits
	.sectionflags	@""
	.align	4
.nv.constant0._Z15cudaBFS_TopDownPiS_S_PbS0_iiS_:
	.zero		952


//--------------------- SYMBOLS --------------------------

	.type		.nv.reservedSmem.offset0,@object
	.size		.nv.reservedSmem.offset0,0x4
